// auto-generated by cutlass_sweep.gemm — config: {"arch": "sm_100", "cluster_m": 1, "cluster_n": 2, "dtype": "e4m3", "stages": 0, "tile_k": 32, "tile_m": 128, "tile_n": 128}
#include "cutlass/cutlass.h"
#include "cutlass/gemm/collective/collective_builder.hpp"
#include "cutlass/gemm/device/gemm_universal_adapter.h"
#include "cutlass/gemm/kernel/gemm_universal.hpp"
#include "cutlass/epilogue/collective/collective_builder.hpp"

using ElemA = cutlass::float_e4m3_t;
using ElemB = cutlass::float_e4m3_t;
using ElemCD = cutlass::float_e4m3_t;
using Acc  = float;
using TileShape    = cute::Shape<cute::_128, cute::_128, cute::_32>;
using ClusterShape = cute::Shape<cute::_1, cute::_2, cute::_1>;

using CollectiveEpilogue = typename cutlass::epilogue::collective::CollectiveBuilder<
    cutlass::arch::Sm100, cutlass::arch::OpClassTensorOp,
    TileShape, ClusterShape,
    cutlass::epilogue::collective::EpilogueTileAuto,
    Acc, Acc,
    ElemCD, cutlass::layout::RowMajor, 128 / cutlass::sizeof_bits<ElemCD>::value,
    ElemCD, cutlass::layout::RowMajor, 128 / cutlass::sizeof_bits<ElemCD>::value,
    cutlass::epilogue::collective::EpilogueScheduleAuto
  >::CollectiveOp;

using CollectiveMainloop = typename cutlass::gemm::collective::CollectiveBuilder<
    cutlass::arch::Sm100, cutlass::arch::OpClassTensorOp,
    ElemA, cutlass::layout::RowMajor, 128 / cutlass::sizeof_bits<ElemA>::value,
    ElemB, cutlass::layout::ColumnMajor, 128 / cutlass::sizeof_bits<ElemB>::value,
    Acc,
    TileShape, ClusterShape,
    cutlass::gemm::collective::StageCountAutoCarveout<static_cast<int>(sizeof(typename CollectiveEpilogue::SharedStorage))>,
    cutlass::gemm::collective::KernelScheduleAuto
  >::CollectiveOp;

using GemmKernel = cutlass::gemm::kernel::GemmUniversal<
    cute::Shape<int,int,int,int>,
    CollectiveMainloop,
    CollectiveEpilogue
>;
using Gemm = cutlass::gemm::device::GemmUniversalAdapter<GemmKernel>;

// Force the device kernel symbol into the cubin without needing a host main.
auto* _anchor = &cutlass::device_kernel<GemmKernel>;


// ===== COMPILED SASS (sm_100a) =====

	.target	sm_100a

	.elftype	@"ET_EXEC"


//--------------------- .note.nv.tkinfo           --------------------------
	.section	.note.nv.tkinfo,"",@"SHT_NOTE"
	.sectionflags	@"SHF_NOTE_NV_TKINFO"
	.tkinfo
        /*0018*/ 	.word	0x00000002
        /*0030*/ 	.string	""
        /*0030*/ 	.string	"ptxas"
        /*0030*/ 	.string	"Cuda compilation tools, release 13.0, V13.0.88"
        /*0030*/ 	.string	"Build cuda_13.0.r13.0/compiler.36424714_0"
        /*0030*/ 	.string	"-arch sm_100a -m 64 "



//--------------------- .note.nv.cuinfo           --------------------------
	.section	.note.nv.cuinfo,"",@"SHT_NOTE"
	.sectionflags	@"SHF_NOTE_NV_CUINFO"
        /*0018*/ 	.short	0x0002
        /*001a*/ 	.short	0x0064
        /*001c*/ 	.short	0x0082
	.zero		2


//--------------------- .nv.info                  --------------------------
	.section	.nv.info,"",@"SHT_CUDA_INFO"
	.align	4


	//----- nvinfo : EIATTR_REGCOUNT
	.align		4
        /*0000*/ 	.byte	0x04, 0x2f
        /*0002*/ 	.short	(.L_19 - .L_18)
	.align		4
.L_18:
        /*0004*/ 	.word	index@(_ZN7cutlass13device_kernelINS_4gemm6kernel13GemmUniversalIN4cute5tupleIJiiiiEEENS1_10collective13CollectiveMmaINS1_35MainloopSm100TmaUmmaWarpSpecializedILi24ELi2ELi4ENS5_IJNS4_1CILi1EEENSA_ILi2EEESB_EEEEENS5_IJNSA_ILi128EEESF_NSA_ILi32EEEEEENS_12float_e4m3_tENS5_IJlSB_lEEESI_SJ_NS4_8TiledMMAINS4_8MMA_AtomIJNS4_10MMA_TraitsINS4_19SM100_MMA_F8F6F4_SSEJSI_SI_fSF_SF_NS4_17integral_constantINS4_4UMMA5MajorELSQ_0EEESR_NSO_INSP_7ScaleInELSS_0EEEST_EEEEEENS4_6LayoutINS5_IJSB_SB_SB_EEENS5_IJNSA_ILi0EEESY_SY_EEEEENS5_IJNS4_10UnderscoreES11_S11_EEEEENS4_23SM90_TMA_LOAD_MULTICASTENS4_14ComposedLayoutINS4_7SwizzleILi1ELi4ELi3EEENS4_18smem_ptr_flag_bitsILi8EEENSW_INS5_IJNSA_ILi8EEESG_EEENS5_IJSG_SB_EEEEEEEvNS4_8identityENS4_13SM90_TMA_LOADES1E_vS1F_EENS_8epilogue10collective18CollectiveEpilogueINS1I_23Sm100TmaWarpSpecializedILi2ELi2ELi64ELb0ELb0EEEJSH_NS5_IJNSW_ISF_SB_EENSW_INSA_ILi64EEESB_EEEEESI_SJ_SI_SJ_NS1I_6fusion15FusionCallbacksIS1M_NS1R_17LinearCombinationISI_fSI_fLNS_15FloatRoundStyleE2EEESH_S1Q_JEEENS4_5SM1004TMEM4LOAD26SM100_TMEM_LOAD_32dp32b64xES1G_NS15_INS16_ILi2ELi4ELi3EEES19_NSW_INS5_IJS1A_S1O_EEENS5_IJS1O_SB_EEEEEEENS4_39AutoVectorizingCopyWithAssumedAlignmentILi128EEENS4_14SM90_TMA_STOREES25_S27_S27_EEEvvEEEEvNT_6ParamsE)
        /*0008*/ 	.word	0x000000cf


	//----- nvinfo : EIATTR_FRAME_SIZE
	.align		4
.L_19:
        /*000c*/ 	.byte	0x04, 0x11
        /*000e*/ 	.short	(.L_21 - .L_20)
	.align		4
.L_20:
        /*0010*/ 	.word	index@($__internal_2_$__cuda_sm10x_tcgen05_guardrail_trap_unallocated_columns_being_dealloced)
        /*0014*/ 	.word	0x00000000


	//----- nvinfo : EIATTR_FRAME_SIZE
	.align		4
.L_21:
        /*0018*/ 	.byte	0x04, 0x11
        /*001a*/ 	.short	(.L_23 - .L_22)
	.align		4
.L_22:
        /*001c*/ 	.word	index@($__internal_1_$__cuda_sm10x_tcgen05_guardrail_trap_phase_invalid_during_alloc)
        /*0020*/ 	.word	0x00000000


	//----- nvinfo : EIATTR_FRAME_SIZE
	.align		4
.L_23:
        /*0024*/ 	.byte	0x04, 0x11
        /*0026*/ 	.short	(.L_25 - .L_24)
	.align		4
.L_24:
        /*0028*/ 	.word	index@($__internal_0_$__cuda_sm10x_tcgen05_guardrail_trap_col_being_dealloced_not_returned_by_alloc)
        /*002c*/ 	.word	0x00000000


	//----- nvinfo : EIATTR_FRAME_SIZE
	.align		4
.L_25:
        /*0030*/ 	.byte	0x04, 0x11
        /*0032*/ 	.short	(.L_27 - .L_26)
	.align		4
.L_26:
        /*0034*/ 	.word	index@(_ZN7cutlass13device_kernelINS_4gemm6kernel13GemmUniversalIN4cute5tupleIJiiiiEEENS1_10collective13CollectiveMmaINS1_35MainloopSm100TmaUmmaWarpSpecializedILi24ELi2ELi4ENS5_IJNS4_1CILi1EEENSA_ILi2EEESB_EEEEENS5_IJNSA_ILi128EEESF_NSA_ILi32EEEEEENS_12float_e4m3_tENS5_IJlSB_lEEESI_SJ_NS4_8TiledMMAINS4_8MMA_AtomIJNS4_10MMA_TraitsINS4_19SM100_MMA_F8F6F4_SSEJSI_SI_fSF_SF_NS4_17integral_constantINS4_4UMMA5MajorELSQ_0EEESR_NSO_INSP_7ScaleInELSS_0EEEST_EEEEEENS4_6LayoutINS5_IJSB_SB_SB_EEENS5_IJNSA_ILi0EEESY_SY_EEEEENS5_IJNS4_10UnderscoreES11_S11_EEEEENS4_23SM90_TMA_LOAD_MULTICASTENS4_14ComposedLayoutINS4_7SwizzleILi1ELi4ELi3EEENS4_18smem_ptr_flag_bitsILi8EEENSW_INS5_IJNSA_ILi8EEESG_EEENS5_IJSG_SB_EEEEEEEvNS4_8identityENS4_13SM90_TMA_LOADES1E_vS1F_EENS_8epilogue10collective18CollectiveEpilogueINS1I_23Sm100TmaWarpSpecializedILi2ELi2ELi64ELb0ELb0EEEJSH_NS5_IJNSW_ISF_SB_EENSW_INSA_ILi64EEESB_EEEEESI_SJ_SI_SJ_NS1I_6fusion15FusionCallbacksIS1M_NS1R_17LinearCombinationISI_fSI_fLNS_15FloatRoundStyleE2EEESH_S1Q_JEEENS4_5SM1004TMEM4LOAD26SM100_TMEM_LOAD_32dp32b64xES1G_NS15_INS16_ILi2ELi4ELi3EEES19_NSW_INS5_IJS1A_S1O_EEENS5_IJS1O_SB_EEEEEEENS4_39AutoVectorizingCopyWithAssumedAlignmentILi128EEENS4_14SM90_TMA_STOREES25_S27_S27_EEEvvEEEEvNT_6ParamsE)
        /*0038*/ 	.word	0x00000000


	//----- nvinfo : EIATTR_MIN_STACK_SIZE
	.align		4
.L_27:
        /*003c*/ 	.byte	0x04, 0x12
        /*003e*/ 	.short	(.L_29 - .L_28)
	.align		4
.L_28:
        /*0040*/ 	.word	index@(_ZN7cutlass13device_kernelINS_4gemm6kernel13GemmUniversalIN4cute5tupleIJiiiiEEENS1_10collective13CollectiveMmaINS1_35MainloopSm100TmaUmmaWarpSpecializedILi24ELi2ELi4ENS5_IJNS4_1CILi1EEENSA_ILi2EEESB_EEEEENS5_IJNSA_ILi128EEESF_NSA_ILi32EEEEEENS_12float_e4m3_tENS5_IJlSB_lEEESI_SJ_NS4_8TiledMMAINS4_8MMA_AtomIJNS4_10MMA_TraitsINS4_19SM100_MMA_F8F6F4_SSEJSI_SI_fSF_SF_NS4_17integral_constantINS4_4UMMA5MajorELSQ_0EEESR_NSO_INSP_7ScaleInELSS_0EEEST_EEEEEENS4_6LayoutINS5_IJSB_SB_SB_EEENS5_IJNSA_ILi0EEESY_SY_EEEEENS5_IJNS4_10UnderscoreES11_S11_EEEEENS4_23SM90_TMA_LOAD_MULTICASTENS4_14ComposedLayoutINS4_7SwizzleILi1ELi4ELi3EEENS4_18smem_ptr_flag_bitsILi8EEENSW_INS5_IJNSA_ILi8EEESG_EEENS5_IJSG_SB_EEEEEEEvNS4_8identityENS4_13SM90_TMA_LOADES1E_vS1F_EENS_8epilogue10collective18CollectiveEpilogueINS1I_23Sm100TmaWarpSpecializedILi2ELi2ELi64ELb0ELb0EEEJSH_NS5_IJNSW_ISF_SB_EENSW_INSA_ILi64EEESB_EEEEESI_SJ_SI_SJ_NS1I_6fusion15FusionCallbacksIS1M_NS1R_17LinearCombinationISI_fSI_fLNS_15FloatRoundStyleE2EEESH_S1Q_JEEENS4_5SM1004TMEM4LOAD26SM100_TMEM_LOAD_32dp32b64xES1G_NS15_INS16_ILi2ELi4ELi3EEES19_NSW_INS5_IJS1A_S1O_EEENS5_IJS1O_SB_EEEEEEENS4_39AutoVectorizingCopyWithAssumedAlignmentILi128EEENS4_14SM90_TMA_STOREES25_S27_S27_EEEvvEEEEvNT_6ParamsE)
        /*0044*/ 	.word	0x00000000
.L_29:


//--------------------- .nv.compat                --------------------------
	.section	.nv.compat,"",@"SHT_CUDA_COMPAT_INFO"
	.align	4
        /*0000*/ 	.byte	0x02, 0x09, 0x01, 0x00, 0x02, 0x02, 0x02, 0x00, 0x02, 0x05, 0x05, 0x00, 0x03, 0x07, 0x01, 0x01
        /*0010*/ 	.byte	0x02, 0x03, 0x01, 0x00, 0x02, 0x06, 0x01, 0x00, 0x04, 0x0b, 0x08, 0x00, 0x09, 0x00, 0x00, 0x00
        /*0020*/ 	.byte	0x00, 0x00, 0x00, 0x00


//--------------------- .nv.info._ZN7cutlass13device_kernelINS_4gemm6kernel13GemmUniversalIN4cute5tupleIJiiiiEEENS1_10collective13CollectiveMmaINS1_35MainloopSm100TmaUmmaWarpSpecializedILi24ELi2ELi4ENS5_IJNS4_1CILi1EEENSA_ILi2EEESB_EEEEENS5_IJNSA_ILi128EEESF_NSA_ILi32EEEEEENS_12float_e4m3_tENS5_IJlSB_lEEESI_SJ_NS4_8TiledMMAINS4_8MMA_AtomIJNS4_10MMA_TraitsINS4_19SM100_MMA_F8F6F4_SSEJSI_SI_fSF_SF_NS4_17integral_constantINS4_4UMMA5MajorELSQ_0EEESR_NSO_INSP_7ScaleInELSS_0EEEST_EEEEEENS4_6LayoutINS5_IJSB_SB_SB_EEENS5_IJNSA_ILi0EEESY_SY_EEEEENS5_IJNS4_10UnderscoreES11_S11_EEEEENS4_23SM90_TMA_LOAD_MULTICASTENS4_14ComposedLayoutINS4_7SwizzleILi1ELi4ELi3EEENS4_18smem_ptr_flag_bitsILi8EEENSW_INS5_IJNSA_ILi8EEESG_EEENS5_IJSG_SB_EEEEEEEvNS4_8identityENS4_13SM90_TMA_LOADES1E_vS1F_EENS_8epilogue10collective18CollectiveEpilogueINS1I_23Sm100TmaWarpSpecializedILi2ELi2ELi64ELb0ELb0EEEJSH_NS5_IJNSW_ISF_SB_EENSW_INSA_ILi64EEESB_EEEEESI_SJ_SI_SJ_NS1I_6fusion15FusionCallbacksIS1M_NS1R_17LinearCombinationISI_fSI_fLNS_15FloatRoundStyleE2EEESH_S1Q_JEEENS4_5SM1004TMEM4LOAD26SM100_TMEM_LOAD_32dp32b64xES1G_NS15_INS16_ILi2ELi4ELi3EEES19_NSW_INS5_IJS1A_S1O_EEENS5_IJS1O_SB_EEEEEEENS4_39AutoVectorizingCopyWithAssumedAlignmentILi128EEENS4_14SM90_TMA_STOREES25_S27_S27_EEEvvEEEEvNT_6ParamsE --------------------------
	.section	.nv.info._ZN7cutlass13device_kernelINS_4gemm6kernel13GemmUniversalIN4cute5tupleIJiiiiEEENS1_10collective13CollectiveMmaINS1_35MainloopSm100TmaUmmaWarpSpecializedILi24ELi2ELi4ENS5_IJNS4_1CILi1EEENSA_ILi2EEESB_EEEEENS5_IJNSA_ILi128EEESF_NSA_ILi32EEEEEENS_12float_e4m3_tENS5_IJlSB_lEEESI_SJ_NS4_8TiledMMAINS4_8MMA_AtomIJNS4_10MMA_TraitsINS4_19SM100_MMA_F8F6F4_SSEJSI_SI_fSF_SF_NS4_17integral_constantINS4_4UMMA5MajorELSQ_0EEESR_NSO_INSP_7ScaleInELSS_0EEEST_EEEEEENS4_6LayoutINS5_IJSB_SB_SB_EEENS5_IJNSA_ILi0EEESY_SY_EEEEENS5_IJNS4_10UnderscoreES11_S11_EEEEENS4_23SM90_TMA_LOAD_MULTICASTENS4_14ComposedLayoutINS4_7SwizzleILi1ELi4ELi3EEENS4_18smem_ptr_flag_bitsILi8EEENSW_INS5_IJNSA_ILi8EEESG_EEENS5_IJSG_SB_EEEEEEEvNS4_8identityENS4_13SM90_TMA_LOADES1E_vS1F_EENS_8epilogue10collective18CollectiveEpilogueINS1I_23Sm100TmaWarpSpecializedILi2ELi2ELi64ELb0ELb0EEEJSH_NS5_IJNSW_ISF_SB_EENSW_INSA_ILi64EEESB_EEEEESI_SJ_SI_SJ_NS1I_6fusion15FusionCallbacksIS1M_NS1R_17LinearCombinationISI_fSI_fLNS_15FloatRoundStyleE2EEESH_S1Q_JEEENS4_5SM1004TMEM4LOAD26SM100_TMEM_LOAD_32dp32b64xES1G_NS15_INS16_ILi2ELi4ELi3EEES19_NSW_INS5_IJS1A_S1O_EEENS5_IJS1O_SB_EEEEEEENS4_39AutoVectorizingCopyWithAssumedAlignmentILi128EEENS4_14SM90_TMA_STOREES25_S27_S27_EEEvvEEEEvNT_6ParamsE,"",@"SHT_CUDA_INFO"
	.sectionflags	@""
	.align	4


	//----- nvinfo : EIATTR_CUDA_API_VERSION
	.align		4
        /*0000*/ 	.byte	0x04, 0x37
        /*0002*/ 	.short	(.L_31 - .L_30)
.L_30:
        /*0004*/ 	.word	0x00000082


	//----- nvinfo : EIATTR_KPARAM_INFO
	.align		4
.L_31:
        /*0008*/ 	.byte	0x04, 0x17
        /*000a*/ 	.short	(.L_33 - .L_32)
.L_32:
        /*000c*/ 	.word	0x00000000
        /*0010*/ 	.short	0x0000
        /*0012*/ 	.short	0x0000
        /*0014*/ 	.byte	0x00, 0xf0, 0x01, 0x20


	//----- nvinfo : EIATTR_AT_ENTRY_FRAGMENTS
	.align		4
.L_33:
        /*0018*/ 	.byte	0x04, 0x4f
        /*001a*/ 	.short	(.L_35 - .L_34)


	//   ....[0]....
.L_34:
        /*001c*/ 	.word	0x00000006


	//----- nvinfo : EIATTR_RESERVED_SMEM_USED
	.align		4
.L_35:
        /*0020*/ 	.byte	0x01, 0x41
	.zero		2


	//----- nvinfo : EIATTR_SPARSE_MMA_MASK
	.align		4
        /*0024*/ 	.byte	0x03, 0x50
        /*0026*/ 	.short	0x0000


	//----- nvinfo : EIATTR_TCGEN05_1CTA_USED
	.align		4
        /*0028*/ 	.byte	0x01, 0x51
	.zero		2


	//----- nvinfo : EIATTR_MAXREG_COUNT
	.align		4
        /*002c*/ 	.byte	0x03, 0x1b
        /*002e*/ 	.short	0x00ff


	//----- nvinfo : EIATTR_NUM_BARRIERS
	.align		4
        /*0030*/ 	.byte	0x02, 0x4c
        /*0032*/ 	.byte	0x07
	.zero		1


	//----- nvinfo : EIATTR_EXTERNS
	.align		4
        /*0034*/ 	.byte	0x04, 0x0f
        /*0036*/ 	.short	(.L_37 - .L_36)


	//   ....[0]....
	.align		4
.L_36:
        /*0038*/ 	.word	index@(__assertfail)


	//----- nvinfo : EIATTR_MERCURY_ISA_VERSION
	.align		4
.L_37:
        /*003c*/ 	.byte	0x03, 0x5f
        /*003e*/ 	.short	0x0101


	//----- nvinfo : EIATTR_INT_WARP_WIDE_INSTR_OFFSETS
	.align		4
        /*0040*/ 	.byte	0x04, 0x31
        /*0042*/ 	.short	(.L_39 - .L_38)


	//   ....[0]....
.L_38:
        /*0044*/ 	.word	0x000048d0


	//   ....[1]....
        /*0048*/ 	.word	0x000048f0


	//   ....[2]....
        /*004c*/ 	.word	0x00004920


	//   ....[3]....
        /*0050*/ 	.word	0x00005440


	//   ....[4]....
        /*0054*/ 	.word	0x000054b0


	//   ....[5]....
        /*0058*/ 	.word	0x00005590


	//   ....[6]....
        /*005c*/ 	.word	0x00005640


	//----- nvinfo : EIATTR_COOP_GROUP_MASK_REGIDS
	.align		4
.L_39:
        /*0060*/ 	.byte	0x04, 0x29
        /*0062*/ 	.short	(.L_41 - .L_40)


	//   ....[0]....
.L_40:
        /*0064*/ 	.word	0xffffffff


	//   ....[1]....
        /*0068*/ 	.word	0xffffffff


	//   ....[2]....
        /*006c*/ 	.word	0xffffffff


	//   ....[3]....
        /*0070*/ 	.word	0xffffffff


	//   ....[4]....
        /*0074*/ 	.word	0xffffffff


	//   ....[5]....
        /*0078*/ 	.word	0xffffffff


	//   ....[6]....
        /*007c*/ 	.word	0xffffffff


	//   ....[7]....
        /*0080*/ 	.word	0xffffffff


	//   ....[8]....
        /*0084*/ 	.word	0xffffffff


	//   ....[9]....
        /*0088*/ 	.word	0xffffffff


	//   ....[10]....
        /*008c*/ 	.word	0xffffffff


	//   ....[11]....
        /*0090*/ 	.word	0xffffffff


	//   ....[12]....
        /*0094*/ 	.word	0xffffffff


	//   ....[13]....
        /*0098*/ 	.word	0xffffffff


	//----- nvinfo : EIATTR_COOP_GROUP_INSTR_OFFSETS
	.align		4
.L_41:
        /*009c*/ 	.byte	0x04, 0x28
        /*009e*/ 	.short	(.L_43 - .L_42)


	//   ....[0]....
.L_42:
        /*00a0*/ 	.word	0x00000080


	//   ....[1]....
        /*00a4*/ 	.word	0x000004f0


	//   ....[2]....
        /*00a8*/ 	.word	0x00000950


	//   ....[3]....
        /*00ac*/ 	.word	0x00000ab0


	//   ....[4]....
        /*00b0*/ 	.word	0x00000bb0


	//   ....[5]....
        /*00b4*/ 	.word	0x00000d20


	//   ....[6]....
        /*00b8*/ 	.word	0x00000ec0


	//   ....[7]....
        /*00bc*/ 	.word	0x00001070


	//   ....[8]....
        /*00c0*/ 	.word	0x00002280


	//   ....[9]....
        /*00c4*/ 	.word	0x00003c70


	//   ....[10]....
        /*00c8*/ 	.word	0x00003e80


	//   ....[11]....
        /*00cc*/ 	.word	0x00003eb0


	//   ....[12]....
        /*00d0*/ 	.word	0x000047b0


	//   ....[13]....
        /*00d4*/ 	.word	0x000049e0


	//----- nvinfo : EIATTR_VRC_CTA_INIT_COUNT
	.align		4
.L_43:
        /*00d8*/ 	.byte	0x02, 0x4a
        /*00da*/ 	.byte	0x80
	.zero		1


	//----- nvinfo : EIATTR_SYSCALL_OFFSETS
	.align		4
        /*00dc*/ 	.byte	0x04, 0x46
        /*00de*/ 	.short	(.L_45 - .L_44)


	//   ....[0]....
.L_44:
        /*00e0*/ 	.word	0x00006240


	//   ....[1]....
        /*00e4*/ 	.word	0x00006380


	//   ....[2]....
        /*00e8*/ 	.word	0x00006c10


	//   ....[3]....
        /*00ec*/ 	.word	0x00008220


	//----- nvinfo : EIATTR_MBARRIER_INSTR_OFFSETS
	.align		4
.L_45:
        /*00f0*/ 	.byte	0x04, 0x39
        /*00f2*/ 	.short	(.L_47 - .L_46)


	//   ....[0]....
.L_46:
        /*00f4*/ 	.word	0x00000630
        /*00f8*/ 	.word	0x000000ff
        /*00fc*/ 	.word	0x00000000
        /*0100*/ 	.short	0x0100
        /*0102*/ 	.byte	0x04
	.zero		1


	//   ....[1]....
        /*0104*/ 	.word	0x00000640
        /*0108*/ 	.word	0x000000ff
        /*010c*/ 	.word	0x000000c0
        /*0110*/ 	.short	0x0100
        /*0112*/ 	.byte	0x04
	.zero		1


	//   ....[2]....
        /*0114*/ 	.word	0x00000650
        /*0118*/ 	.word	0x000000ff
        /*011c*/ 	.word	0x00000008
        /*0120*/ 	.short	0x0100
        /*0122*/ 	.byte	0x04
	.zero		1


	//   ....[3]....
        /*0124*/ 	.word	0x00000660
        /*0128*/ 	.word	0x000000ff
        /*012c*/ 	.word	0x000000c8
        /*0130*/ 	.short	0x0100
        /*0132*/ 	.byte	0x04
	.zero		1


	//   ....[4]....
        /*0134*/ 	.word	0x00000670
        /*0138*/ 	.word	0x000000ff
        /*013c*/ 	.word	0x00000010
        /*0140*/ 	.short	0x0100
        /*0142*/ 	.byte	0x04
	.zero		1


	//   ....[5]....
        /*0144*/ 	.word	0x00000680
        /*0148*/ 	.word	0x000000ff
        /*014c*/ 	.word	0x000000d0
        /*0150*/ 	.short	0x0100
        /*0152*/ 	.byte	0x04
	.zero		1


	//   ....[6]....
        /*0154*/ 	.word	0x00000690
        /*0158*/ 	.word	0x000000ff
        /*015c*/ 	.word	0x00000018
        /*0160*/ 	.short	0x0100
        /*0162*/ 	.byte	0x04
	.zero		1


	//   ....[7]....
        /*0164*/ 	.word	0x000006a0
        /*0168*/ 	.word	0x000000ff
        /*016c*/ 	.word	0x000000d8
        /*0170*/ 	.short	0x0100
        /*0172*/ 	.byte	0x04
	.zero		1


	//   ....[8]....
        /*0174*/ 	.word	0x000006b0
        /*0178*/ 	.word	0x000000ff
        /*017c*/ 	.word	0x00000020
        /*0180*/ 	.short	0x0100
        /*0182*/ 	.byte	0x04
	.zero		1


	//   ....[9]....
        /*0184*/ 	.word	0x000006c0
        /*0188*/ 	.word	0x000000ff
        /*018c*/ 	.word	0x000000e0
        /*0190*/ 	.short	0x0100
        /*0192*/ 	.byte	0x04
	.zero		1


	//   ....[10]....
        /*0194*/ 	.word	0x000006d0
        /*0198*/ 	.word	0x000000ff
        /*019c*/ 	.word	0x00000028
        /*01a0*/ 	.short	0x0100
        /*01a2*/ 	.byte	0x04
	.zero		1


	//   ....[11]....
        /*01a4*/ 	.word	0x000006e0
        /*01a8*/ 	.word	0x000000ff
        /*01ac*/ 	.word	0x000000e8
        /*01b0*/ 	.short	0x0100
        /*01b2*/ 	.byte	0x04
	.zero		1


	//   ....[12]....
        /*01b4*/ 	.word	0x000006f0
        /*01b8*/ 	.word	0x000000ff
        /*01bc*/ 	.word	0x00000030
        /*01c0*/ 	.short	0x0100
        /*01c2*/ 	.byte	0x04
	.zero		1


	//   ....[13]....
        /*01c4*/ 	.word	0x00000700
        /*01c8*/ 	.word	0x000000ff
        /*01cc*/ 	.word	0x000000f0
        /*01d0*/ 	.short	0x0100
        /*01d2*/ 	.byte	0x04
	.zero		1


	//   ....[14]....
        /*01d4*/ 	.word	0x00000710
        /*01d8*/ 	.word	0x000000ff
        /*01dc*/ 	.word	0x00000038
        /*01e0*/ 	.short	0x0100
        /*01e2*/ 	.byte	0x04
	.zero		1


	//   ....[15]....
        /*01e4*/ 	.word	0x00000720
        /*01e8*/ 	.word	0x000000ff
        /*01ec*/ 	.word	0x000000f8
        /*01f0*/ 	.short	0x0100
        /*01f2*/ 	.byte	0x04
	.zero		1


	//   ....[16]....
        /*01f4*/ 	.word	0x00000730
        /*01f8*/ 	.word	0x000000ff
        /*01fc*/ 	.word	0x00000040
        /*0200*/ 	.short	0x0100
        /*0202*/ 	.byte	0x04
	.zero		1


	//   ....[17]....
        /*0204*/ 	.word	0x00000740
        /*0208*/ 	.word	0x000000ff
        /*020c*/ 	.word	0x00000100
        /*0210*/ 	.short	0x0100
        /*0212*/ 	.byte	0x04
	.zero		1


	//   ....[18]....
        /*0214*/ 	.word	0x00000750
        /*0218*/ 	.word	0x000000ff
        /*021c*/ 	.word	0x00000048
        /*0220*/ 	.short	0x0100
        /*0222*/ 	.byte	0x04
	.zero		1


	//   ....[19]....
        /*0224*/ 	.word	0x00000760
        /*0228*/ 	.word	0x000000ff
        /*022c*/ 	.word	0x00000108
        /*0230*/ 	.short	0x0100
        /*0232*/ 	.byte	0x04
	.zero		1


	//   ....[20]....
        /*0234*/ 	.word	0x00000770
        /*0238*/ 	.word	0x000000ff
        /*023c*/ 	.word	0x00000050
        /*0240*/ 	.short	0x0100
        /*0242*/ 	.byte	0x04
	.zero		1


	//   ....[21]....
        /*0244*/ 	.word	0x00000780
        /*0248*/ 	.word	0x000000ff
        /*024c*/ 	.word	0x00000110
        /*0250*/ 	.short	0x0100
        /*0252*/ 	.byte	0x04
	.zero		1


	//   ....[22]....
        /*0254*/ 	.word	0x00000790
        /*0258*/ 	.word	0x000000ff
        /*025c*/ 	.word	0x00000058
        /*0260*/ 	.short	0x0100
        /*0262*/ 	.byte	0x04
	.zero		1


	//   ....[23]....
        /*0264*/ 	.word	0x000007a0
        /*0268*/ 	.word	0x000000ff
        /*026c*/ 	.word	0x00000118
        /*0270*/ 	.short	0x0100
        /*0272*/ 	.byte	0x04
	.zero		1


	//   ....[24]....
        /*0274*/ 	.word	0x000007b0
        /*0278*/ 	.word	0x000000ff
        /*027c*/ 	.word	0x00000060
        /*0280*/ 	.short	0x0100
        /*0282*/ 	.byte	0x04
	.zero		1


	//   ....[25]....
        /*0284*/ 	.word	0x000007c0
        /*0288*/ 	.word	0x000000ff
        /*028c*/ 	.word	0x00000120
        /*0290*/ 	.short	0x0100
        /*0292*/ 	.byte	0x04
	.zero		1


	//   ....[26]....
        /*0294*/ 	.word	0x000007d0
        /*0298*/ 	.word	0x000000ff
        /*029c*/ 	.word	0x00000068
        /*02a0*/ 	.short	0x0100
        /*02a2*/ 	.byte	0x04
	.zero		1


	//   ....[27]....
        /*02a4*/ 	.word	0x000007e0
        /*02a8*/ 	.word	0x000000ff
        /*02ac*/ 	.word	0x00000128
        /*02b0*/ 	.short	0x0100
        /*02b2*/ 	.byte	0x04
	.zero		1


	//   ....[28]....
        /*02b4*/ 	.word	0x000007f0
        /*02b8*/ 	.word	0x000000ff
        /*02bc*/ 	.word	0x00000070
        /*02c0*/ 	.short	0x0100
        /*02c2*/ 	.byte	0x04
	.zero		1


	//   ....[29]....
        /*02c4*/ 	.word	0x00000800
        /*02c8*/ 	.word	0x000000ff
        /*02cc*/ 	.word	0x00000130
        /*02d0*/ 	.short	0x0100
        /*02d2*/ 	.byte	0x04
	.zero		1


	//   ....[30]....
        /*02d4*/ 	.word	0x00000810
        /*02d8*/ 	.word	0x000000ff
        /*02dc*/ 	.word	0x00000078
        /*02e0*/ 	.short	0x0100
        /*02e2*/ 	.byte	0x04
	.zero		1


	//   ....[31]....
        /*02e4*/ 	.word	0x00000820
        /*02e8*/ 	.word	0x000000ff
        /*02ec*/ 	.word	0x00000138
        /*02f0*/ 	.short	0x0100
        /*02f2*/ 	.byte	0x04
	.zero		1


	//   ....[32]....
        /*02f4*/ 	.word	0x00000830
        /*02f8*/ 	.word	0x000000ff
        /*02fc*/ 	.word	0x00000080
        /*0300*/ 	.short	0x0100
        /*0302*/ 	.byte	0x04
	.zero		1


	//   ....[33]....
        /*0304*/ 	.word	0x00000840
        /*0308*/ 	.word	0x000000ff
        /*030c*/ 	.word	0x00000140
        /*0310*/ 	.short	0x0100
        /*0312*/ 	.byte	0x04
	.zero		1


	//   ....[34]....
        /*0314*/ 	.word	0x00000850
        /*0318*/ 	.word	0x000000ff
        /*031c*/ 	.word	0x00000088
        /*0320*/ 	.short	0x0100
        /*0322*/ 	.byte	0x04
	.zero		1


	//   ....[35]....
        /*0324*/ 	.word	0x00000860
        /*0328*/ 	.word	0x000000ff
        /*032c*/ 	.word	0x00000148
        /*0330*/ 	.short	0x0100
        /*0332*/ 	.byte	0x04
	.zero		1


	//   ....[36]....
        /*0334*/ 	.word	0x00000870
        /*0338*/ 	.word	0x000000ff
        /*033c*/ 	.word	0x00000090
        /*0340*/ 	.short	0x0100
        /*0342*/ 	.byte	0x04
	.zero		1


	//   ....[37]....
        /*0344*/ 	.word	0x00000880
        /*0348*/ 	.word	0x000000ff
        /*034c*/ 	.word	0x00000150
        /*0350*/ 	.short	0x0100
        /*0352*/ 	.byte	0x04
	.zero		1


	//   ....[38]....
        /*0354*/ 	.word	0x00000890
        /*0358*/ 	.word	0x000000ff
        /*035c*/ 	.word	0x00000098
        /*0360*/ 	.short	0x0100
        /*0362*/ 	.byte	0x04
	.zero		1


	//   ....[39]....
        /*0364*/ 	.word	0x000008a0
        /*0368*/ 	.word	0x000000ff
        /*036c*/ 	.word	0x00000158
        /*0370*/ 	.short	0x0100
        /*0372*/ 	.byte	0x04
	.zero		1


	//   ....[40]....
        /*0374*/ 	.word	0x000008b0
        /*0378*/ 	.word	0x000000ff
        /*037c*/ 	.word	0x000000a0
        /*0380*/ 	.short	0x0100
        /*0382*/ 	.byte	0x04
	.zero		1


	//   ....[41]....
        /*0384*/ 	.word	0x000008c0
        /*0388*/ 	.word	0x000000ff
        /*038c*/ 	.word	0x00000160
        /*0390*/ 	.short	0x0100
        /*0392*/ 	.byte	0x04
	.zero		1


	//   ....[42]....
        /*0394*/ 	.word	0x000008d0
        /*0398*/ 	.word	0x000000ff
        /*039c*/ 	.word	0x000000a8
        /*03a0*/ 	.short	0x0100
        /*03a2*/ 	.byte	0x04
	.zero		1


	//   ....[43]....
        /*03a4*/ 	.word	0x000008e0
        /*03a8*/ 	.word	0x000000ff
        /*03ac*/ 	.word	0x00000168
        /*03b0*/ 	.short	0x0100
        /*03b2*/ 	.byte	0x04
	.zero		1


	//   ....[44]....
        /*03b4*/ 	.word	0x000008f0
        /*03b8*/ 	.word	0x000000ff
        /*03bc*/ 	.word	0x000000b0
        /*03c0*/ 	.short	0x0100
        /*03c2*/ 	.byte	0x04
	.zero		1


	//   ....[45]....
        /*03c4*/ 	.word	0x00000900
        /*03c8*/ 	.word	0x000000ff
        /*03cc*/ 	.word	0x00000170
        /*03d0*/ 	.short	0x0100
        /*03d2*/ 	.byte	0x04
	.zero		1


	//   ....[46]....
        /*03d4*/ 	.word	0x00000910
        /*03d8*/ 	.word	0x000000ff
        /*03dc*/ 	.word	0x000000b8
        /*03e0*/ 	.short	0x0100
        /*03e2*/ 	.byte	0x04
	.zero		1


	//   ....[47]....
        /*03e4*/ 	.word	0x00000920
        /*03e8*/ 	.word	0x000000ff
        /*03ec*/ 	.word	0x00000178
        /*03f0*/ 	.short	0x0100
        /*03f2*/ 	.byte	0x04
	.zero		1


	//   ....[48]....
        /*03f4*/ 	.word	0x00000a60
        /*03f8*/ 	.word	0x000000ff
        /*03fc*/ 	.word	0x00000180
        /*0400*/ 	.short	0x0100
        /*0402*/ 	.byte	0x04
	.zero		1


	//   ....[49]....
        /*0404*/ 	.word	0x00000a70
        /*0408*/ 	.word	0x000000ff
        /*040c*/ 	.word	0x00000190
        /*0410*/ 	.short	0x0100
        /*0412*/ 	.byte	0x04
	.zero		1


	//   ....[50]....
        /*0414*/ 	.word	0x00000a80
        /*0418*/ 	.word	0x000000ff
        /*041c*/ 	.word	0x00000188
        /*0420*/ 	.short	0x0100
        /*0422*/ 	.byte	0x04
	.zero		1


	//   ....[51]....
        /*0424*/ 	.word	0x00000a90
        /*0428*/ 	.word	0x000000ff
        /*042c*/ 	.word	0x00000198
        /*0430*/ 	.short	0x0100
        /*0432*/ 	.byte	0x04
	.zero		1


	//   ....[52]....
        /*0434*/ 	.word	0x00000b80
        /*0438*/ 	.word	0x000000ff
        /*043c*/ 	.word	0x000001a0
        /*0440*/ 	.short	0x0100
        /*0442*/ 	.byte	0x06
	.zero		1


	//   ....[53]....
        /*0444*/ 	.word	0x00000b90
        /*0448*/ 	.word	0x000000ff
        /*044c*/ 	.word	0x000001a8
        /*0450*/ 	.short	0x0100
        /*0452*/ 	.byte	0x06
	.zero		1


	//   ....[54]....
        /*0454*/ 	.word	0x00000cd0
        /*0458*/ 	.word	0x000000ff
        /*045c*/ 	.word	0x000001b0
        /*0460*/ 	.short	0x0100
        /*0462*/ 	.byte	0x06
	.zero		1


	//   ....[55]....
        /*0464*/ 	.word	0x00000ce0
        /*0468*/ 	.word	0x000000ff
        /*046c*/ 	.word	0x000001c0
        /*0470*/ 	.short	0x0100
        /*0472*/ 	.byte	0x06
	.zero		1


	//   ....[56]....
        /*0474*/ 	.word	0x00000cf0
        /*0478*/ 	.word	0x000000ff
        /*047c*/ 	.word	0x000001b8
        /*0480*/ 	.short	0x0100
        /*0482*/ 	.byte	0x06
	.zero		1


	//   ....[57]....
        /*0484*/ 	.word	0x00000d00
        /*0488*/ 	.word	0x000000ff
        /*048c*/ 	.word	0x000001c8
        /*0490*/ 	.short	0x0100
        /*0492*/ 	.byte	0x06
	.zero		1


	//   ....[58]....
        /*0494*/ 	.word	0x00000e30
        /*0498*/ 	.word	0x000000ff
        /*049c*/ 	.word	0x000001d0
        /*04a0*/ 	.short	0x0100
        /*04a2*/ 	.byte	0x04
	.zero		1


	//   ....[59]....
        /*04a4*/ 	.word	0x00000e40
        /*04a8*/ 	.word	0x000000ff
        /*04ac*/ 	.word	0x000001f0
        /*04b0*/ 	.short	0x0100
        /*04b2*/ 	.byte	0x04
	.zero		1


	//   ....[60]....
        /*04b4*/ 	.word	0x00000e50
        /*04b8*/ 	.word	0x000000ff
        /*04bc*/ 	.word	0x000001d8
        /*04c0*/ 	.short	0x0100
        /*04c2*/ 	.byte	0x04
	.zero		1


	//   ....[61]....
        /*04c4*/ 	.word	0x00000e60
        /*04c8*/ 	.word	0x000000ff
        /*04cc*/ 	.word	0x000001f8
        /*04d0*/ 	.short	0x0100
        /*04d2*/ 	.byte	0x04
	.zero		1


	//   ....[62]....
        /*04d4*/ 	.word	0x00000e70
        /*04d8*/ 	.word	0x000000ff
        /*04dc*/ 	.word	0x000001e0
        /*04e0*/ 	.short	0x0100
        /*04e2*/ 	.byte	0x04
	.zero		1


	//   ....[63]....
        /*04e4*/ 	.word	0x00000e80
        /*04e8*/ 	.word	0x000000ff
        /*04ec*/ 	.word	0x00000200
        /*04f0*/ 	.short	0x0100
        /*04f2*/ 	.byte	0x04
	.zero		1


	//   ....[64]....
        /*04f4*/ 	.word	0x00000e90
        /*04f8*/ 	.word	0x000000ff
        /*04fc*/ 	.word	0x000001e8
        /*0500*/ 	.short	0x0100
        /*0502*/ 	.byte	0x04
	.zero		1


	//   ....[65]....
        /*0504*/ 	.word	0x00000ea0
        /*0508*/ 	.word	0x000000ff
        /*050c*/ 	.word	0x00000208
        /*0510*/ 	.short	0x0100
        /*0512*/ 	.byte	0x04
	.zero		1


	//   ....[66]....
        /*0514*/ 	.word	0x00000f90
        /*0518*/ 	.word	0x000000ff
        /*051c*/ 	.word	0x00000210
        /*0520*/ 	.short	0x0100
        /*0522*/ 	.byte	0x04
	.zero		1


	//   ....[67]....
        /*0524*/ 	.word	0x00000fa0
        /*0528*/ 	.word	0x000000ff
        /*052c*/ 	.word	0x00000220
        /*0530*/ 	.short	0x0100
        /*0532*/ 	.byte	0x04
	.zero		1


	//   ....[68]....
        /*0534*/ 	.word	0x00000fb0
        /*0538*/ 	.word	0x000000ff
        /*053c*/ 	.word	0x00000218
        /*0540*/ 	.short	0x0100
        /*0542*/ 	.byte	0x04
	.zero		1


	//   ....[69]....
        /*0544*/ 	.word	0x00000fc0
        /*0548*/ 	.word	0x000000ff
        /*054c*/ 	.word	0x00000228
        /*0550*/ 	.short	0x0100
        /*0552*/ 	.byte	0x04
	.zero		1


	//   ....[70]....
        /*0554*/ 	.word	0x00001b00
        /*0558*/ 	.word	0x00000003
        /*055c*/ 	.word	0x00000220
        /*0560*/ 	.short	0x010a
        /*0562*/ 	.byte	0xff
	.zero		1


	//   ....[71]....
        /*0564*/ 	.word	0x00001b30
        /*0568*/ 	.word	0x00000003
        /*056c*/ 	.word	0x00000210
        /*0570*/ 	.short	0x0101
        /*0572*/ 	.byte	0xff
	.zero		1


	//   ....[72]....
        /*0574*/ 	.word	0x00001c00
        /*0578*/ 	.word	0x000000ff
        /*057c*/ 	.word	0x000000c0
        /*0580*/ 	.short	0x010a
        /*0582*/ 	.byte	0x04
	.zero		1


	//   ....[73]....
        /*0584*/ 	.word	0x00001c80
        /*0588*/ 	.word	0x000000ff
        /*058c*/ 	.word	0x000000c0
        /*0590*/ 	.short	0x010a
        /*0592*/ 	.byte	0x21
	.zero		1


	//   ....[74]....
        /*0594*/ 	.word	0x00001e20
        /*0598*/ 	.word	0x000000ff
        /*059c*/ 	.word	0x000000c0
        /*05a0*/ 	.short	0x010a
        /*05a2*/ 	.byte	0x08
	.zero		1


	//   ....[75]....
        /*05a4*/ 	.word	0x00001f30
        /*05a8*/ 	.word	0x000000ff
        /*05ac*/ 	.word	0x000001a8
        /*05b0*/ 	.short	0x0101
        /*05b2*/ 	.byte	0x06
	.zero		1


	//   ....[76]....
        /*05b4*/ 	.word	0x00001f50
        /*05b8*/ 	.word	0x000000ff
        /*05bc*/ 	.word	0x000000c0
        /*05c0*/ 	.short	0x010a
        /*05c2*/ 	.byte	0x04
	.zero		1


	//   ....[77]....
        /*05c4*/ 	.word	0x00001fd0
        /*05c8*/ 	.word	0x000000ff
        /*05cc*/ 	.word	0x000000c0
        /*05d0*/ 	.short	0x010a
        /*05d2*/ 	.byte	0x11
	.zero		1


	//   ....[78]....
        /*05d4*/ 	.word	0x00002170
        /*05d8*/ 	.word	0x000000ff
        /*05dc*/ 	.word	0x000000c0
        /*05e0*/ 	.short	0x010a
        /*05e2*/ 	.byte	0x07
	.zero		1


	//   ....[79]....
        /*05e4*/ 	.word	0x000022b0
        /*05e8*/ 	.word	0x00000003
        /*05ec*/ 	.word	0x000001b0
        /*05f0*/ 	.short	0x010a
        /*05f2*/ 	.byte	0xff
	.zero		1


	//   ....[80]....
        /*05f4*/ 	.word	0x00002400
        /*05f8*/ 	.word	0x00000000
        /*05fc*/ 	.word	0x00000000
        /*0600*/ 	.short	0x0101
        /*0602*/ 	.byte	0xff
	.zero		1


	//   ....[81]....
        /*0604*/ 	.word	0x000029b0
        /*0608*/ 	.word	0x000000ff
        /*060c*/ 	.word	0x00000000
        /*0610*/ 	.short	0x010a
        /*0612*/ 	.byte	0x04
	.zero		1


	//   ....[82]....
        /*0614*/ 	.word	0x00002a40
        /*0618*/ 	.word	0x000000ff
        /*061c*/ 	.word	0x00000000
        /*0620*/ 	.short	0x010a
        /*0622*/ 	.byte	0x05
	.zero		1


	//   ....[83]....
        /*0624*/ 	.word	0x00002ad0
        /*0628*/ 	.word	0x000000ff
        /*062c*/ 	.word	0x00000000
        /*0630*/ 	.short	0x010a
        /*0632*/ 	.byte	0x05
	.zero		1


	//   ....[84]....
        /*0634*/ 	.word	0x00002b60
        /*0638*/ 	.word	0x000000ff
        /*063c*/ 	.word	0x00000000
        /*0640*/ 	.short	0x010a
        /*0642*/ 	.byte	0x05
	.zero		1


	//   ....[85]....
        /*0644*/ 	.word	0x00002bf0
        /*0648*/ 	.word	0x000000ff
        /*064c*/ 	.word	0x00000000
        /*0650*/ 	.short	0x010a
        /*0652*/ 	.byte	0x05
	.zero		1


	//   ....[86]....
        /*0654*/ 	.word	0x00002c80
        /*0658*/ 	.word	0x000000ff
        /*065c*/ 	.word	0x00000000
        /*0660*/ 	.short	0x010a
        /*0662*/ 	.byte	0x05
	.zero		1


	//   ....[87]....
        /*0664*/ 	.word	0x00002d10
        /*0668*/ 	.word	0x000000ff
        /*066c*/ 	.word	0x00000000
        /*0670*/ 	.short	0x010a
        /*0672*/ 	.byte	0x05
	.zero		1


	//   ....[88]....
        /*0674*/ 	.word	0x00002da0
        /*0678*/ 	.word	0x000000ff
        /*067c*/ 	.word	0x00000000
        /*0680*/ 	.short	0x010a
        /*0682*/ 	.byte	0x05
	.zero		1


	//   ....[89]....
        /*0684*/ 	.word	0x00002e30
        /*0688*/ 	.word	0x000000ff
        /*068c*/ 	.word	0x00000000
        /*0690*/ 	.short	0x010a
        /*0692*/ 	.byte	0x05
	.zero		1


	//   ....[90]....
        /*0694*/ 	.word	0x00002ec0
        /*0698*/ 	.word	0x000000ff
        /*069c*/ 	.word	0x00000000
        /*06a0*/ 	.short	0x010a
        /*06a2*/ 	.byte	0x05
	.zero		1


	//   ....[91]....
        /*06a4*/ 	.word	0x00002f50
        /*06a8*/ 	.word	0x000000ff
        /*06ac*/ 	.word	0x00000000
        /*06b0*/ 	.short	0x010a
        /*06b2*/ 	.byte	0x05
	.zero		1


	//   ....[92]....
        /*06b4*/ 	.word	0x00002fe0
        /*06b8*/ 	.word	0x000000ff
        /*06bc*/ 	.word	0x00000000
        /*06c0*/ 	.short	0x010a
        /*06c2*/ 	.byte	0x05
	.zero		1


	//   ....[93]....
        /*06c4*/ 	.word	0x00003070
        /*06c8*/ 	.word	0x000000ff
        /*06cc*/ 	.word	0x00000000
        /*06d0*/ 	.short	0x010a
        /*06d2*/ 	.byte	0x05
	.zero		1


	//   ....[94]....
        /*06d4*/ 	.word	0x00003100
        /*06d8*/ 	.word	0x000000ff
        /*06dc*/ 	.word	0x00000000
        /*06e0*/ 	.short	0x010a
        /*06e2*/ 	.byte	0x05
	.zero		1


	//   ....[95]....
        /*06e4*/ 	.word	0x00003190
        /*06e8*/ 	.word	0x000000ff
        /*06ec*/ 	.word	0x00000000
        /*06f0*/ 	.short	0x010a
        /*06f2*/ 	.byte	0x05
	.zero		1


	//   ....[96]....
        /*06f4*/ 	.word	0x00003220
        /*06f8*/ 	.word	0x000000ff
        /*06fc*/ 	.word	0x00000000
        /*0700*/ 	.short	0x010a
        /*0702*/ 	.byte	0x05
	.zero		1


	//   ....[97]....
        /*0704*/ 	.word	0x000032b0
        /*0708*/ 	.word	0x000000ff
        /*070c*/ 	.word	0x00000000
        /*0710*/ 	.short	0x010a
        /*0712*/ 	.byte	0x05
	.zero		1


	//   ....[98]....
        /*0714*/ 	.word	0x00003340
        /*0718*/ 	.word	0x000000ff
        /*071c*/ 	.word	0x00000000
        /*0720*/ 	.short	0x010a
        /*0722*/ 	.byte	0x05
	.zero		1


	//   ....[99]....
        /*0724*/ 	.word	0x000033d0
        /*0728*/ 	.word	0x000000ff
        /*072c*/ 	.word	0x00000000
        /*0730*/ 	.short	0x010a
        /*0732*/ 	.byte	0x05
	.zero		1


	//   ....[100]....
        /*0734*/ 	.word	0x00003460
        /*0738*/ 	.word	0x000000ff
        /*073c*/ 	.word	0x00000000
        /*0740*/ 	.short	0x010a
        /*0742*/ 	.byte	0x05
	.zero		1


	//   ....[101]....
        /*0744*/ 	.word	0x000034f0
        /*0748*/ 	.word	0x000000ff
        /*074c*/ 	.word	0x00000000
        /*0750*/ 	.short	0x010a
        /*0752*/ 	.byte	0x05
	.zero		1


	//   ....[102]....
        /*0754*/ 	.word	0x00003580
        /*0758*/ 	.word	0x000000ff
        /*075c*/ 	.word	0x00000000
        /*0760*/ 	.short	0x010a
        /*0762*/ 	.byte	0x05
	.zero		1


	//   ....[103]....
        /*0764*/ 	.word	0x00003610
        /*0768*/ 	.word	0x000000ff
        /*076c*/ 	.word	0x00000000
        /*0770*/ 	.short	0x010a
        /*0772*/ 	.byte	0x05
	.zero		1


	//   ....[104]....
        /*0774*/ 	.word	0x000036b0
        /*0778*/ 	.word	0x00000000
        /*077c*/ 	.word	0x00000000
        /*0780*/ 	.short	0x010a
        /*0782*/ 	.byte	0xff
	.zero		1


	//   ....[105]....
        /*0784*/ 	.word	0x000037d0
        /*0788*/ 	.word	0x00000002
        /*078c*/ 	.word	0x00000210
        /*0790*/ 	.short	0x010a
        /*0792*/ 	.byte	0xff
	.zero		1


	//   ....[106]....
        /*0794*/ 	.word	0x00003830
        /*0798*/ 	.word	0x00000004
        /*079c*/ 	.word	0x00000000
        /*07a0*/ 	.short	0x0101
        /*07a2*/ 	.byte	0xff
	.zero		1


	//   ....[107]....
        /*07a4*/ 	.word	0x00003850
        /*07a8*/ 	.word	0x000000ff
        /*07ac*/ 	.word	0x000001c0
        /*07b0*/ 	.short	0x010a
        /*07b2*/ 	.byte	0x04
	.zero		1


	//   ....[108]....
        /*07b4*/ 	.word	0x00003970
        /*07b8*/ 	.word	0x00000002
        /*07bc*/ 	.word	0x000001b0
        /*07c0*/ 	.short	0x010a
        /*07c2*/ 	.byte	0xff
	.zero		1


	//   ....[109]....
        /*07c4*/ 	.word	0x00003a80
        /*07c8*/ 	.word	0x00000002
        /*07cc*/ 	.word	0x00000000
        /*07d0*/ 	.short	0x0101
        /*07d2*/ 	.byte	0xff
	.zero		1


	//   ....[110]....
        /*07d4*/ 	.word	0x00003b10
        /*07d8*/ 	.word	0x000000ff
        /*07dc*/ 	.word	0x000001c0
        /*07e0*/ 	.short	0x0106
        /*07e2*/ 	.byte	0x04
	.zero		1


	//   ....[111]....
        /*07e4*/ 	.word	0x00003b30
        /*07e8*/ 	.word	0x000000ff
        /*07ec*/ 	.word	0x000001c0
        /*07f0*/ 	.short	0x010a
        /*07f2*/ 	.byte	0x04
	.zero		1


	//   ....[112]....
        /*07f4*/ 	.word	0x00003bc0
        /*07f8*/ 	.word	0x000000ff
        /*07fc*/ 	.word	0x000001c0
        /*0800*/ 	.short	0x0106
        /*0802*/ 	.byte	0x07
	.zero		1


	//   ....[113]....
        /*0804*/ 	.word	0x00003c00
        /*0808*/ 	.word	0x00000000
        /*080c*/ 	.word	0x000001c0
        /*0810*/ 	.short	0x010a
        /*0812*/ 	.byte	0xff
	.zero		1


	//   ....[114]....
        /*0814*/ 	.word	0x000040f0
        /*0818*/ 	.word	0x00000000
        /*081c*/ 	.word	0x000001b0
        /*0820*/ 	.short	0x010a
        /*0822*/ 	.byte	0xff
	.zero		1


	//   ....[115]....
        /*0824*/ 	.word	0x000041f0
        /*0828*/ 	.word	0x00000003
        /*082c*/ 	.word	0x00000000
        /*0830*/ 	.short	0x0101
        /*0832*/ 	.byte	0xff
	.zero		1


	//   ....[116]....
        /*0834*/ 	.word	0x00004200
        /*0838*/ 	.word	0x000000ff
        /*083c*/ 	.word	0x00000000
        /*0840*/ 	.short	0x010a
        /*0842*/ 	.byte	0x04
	.zero		1


	//   ....[117]....
        /*0844*/ 	.word	0x00004220
        /*0848*/ 	.word	0x000000ff
        /*084c*/ 	.word	0x000001f0
        /*0850*/ 	.short	0x010a
        /*0852*/ 	.byte	0x12
	.zero		1


	//   ....[118]....
        /*0854*/ 	.word	0x00004300
        /*0858*/ 	.word	0x000000ff
        /*085c*/ 	.word	0x00000000
        /*0860*/ 	.short	0x010a
        /*0862*/ 	.byte	0x06
	.zero		1


	//   ....[119]....
        /*0864*/ 	.word	0x00004400
        /*0868*/ 	.word	0x000000ff
        /*086c*/ 	.word	0x00000000
        /*0870*/ 	.short	0x010a
        /*0872*/ 	.byte	0x04
	.zero		1


	//   ....[120]....
        /*0874*/ 	.word	0x000045e0
        /*0878*/ 	.word	0x000000ff
        /*087c*/ 	.word	0x00000000
        /*0880*/ 	.short	0x010a
        /*0882*/ 	.byte	0x04
	.zero		1


	//   ....[121]....
        /*0884*/ 	.word	0x00004670
        /*0888*/ 	.word	0x000000ff
        /*088c*/ 	.word	0x00000000
        /*0890*/ 	.short	0x010a
        /*0892*/ 	.byte	0x05
	.zero		1


	//   ....[122]....
        /*0894*/ 	.word	0x00004700
        /*0898*/ 	.word	0x000000ff
        /*089c*/ 	.word	0x00000000
        /*08a0*/ 	.short	0x010a
        /*08a2*/ 	.byte	0x05
	.zero		1


	//   ....[123]....
        /*08a4*/ 	.word	0x00004790
        /*08a8*/ 	.word	0x000000ff
        /*08ac*/ 	.word	0x00000000
        /*08b0*/ 	.short	0x010a
        /*08b2*/ 	.byte	0x04
	.zero		1


	//   ....[124]....
        /*08b4*/ 	.word	0x00004c40
        /*08b8*/ 	.word	0x0000000c
        /*08bc*/ 	.word	0x000001b0
        /*08c0*/ 	.short	0x010a
        /*08c2*/ 	.byte	0xff
	.zero		1


	//   ....[125]....
        /*08c4*/ 	.word	0x00004db0
        /*08c8*/ 	.word	0x00000000
        /*08cc*/ 	.word	0x00000000
        /*08d0*/ 	.short	0x0101
        /*08d2*/ 	.byte	0xff
	.zero		1


	//   ....[126]....
        /*08d4*/ 	.word	0x00005240
        /*08d8*/ 	.word	0x000000ff
        /*08dc*/ 	.word	0x000001a8
        /*08e0*/ 	.short	0x010a
        /*08e2*/ 	.byte	0x15
	.zero		1


	//   ....[127]....
        /*08e4*/ 	.word	0x000053c0
        /*08e8*/ 	.word	0x000000ff
        /*08ec*/ 	.word	0x00000190
        /*08f0*/ 	.short	0x010a
        /*08f2*/ 	.byte	0x15
	.zero		1


	//   ....[128]....
        /*08f4*/ 	.word	0x00005540
        /*08f8*/ 	.word	0x000000ff
        /*08fc*/ 	.word	0x00000180
        /*0900*/ 	.short	0x010b
        /*0902*/ 	.byte	0x15
	.zero		1


	//   ....[129]....
        /*0904*/ 	.word	0x00005550
        /*0908*/ 	.word	0x000000ff
        /*090c*/ 	.word	0x00000000
        /*0910*/ 	.short	0x0101
        /*0912*/ 	.byte	0x06
	.zero		1


	//   ....[130]....
        /*0914*/ 	.word	0x00005560
        /*0918*/ 	.word	0x000000ff
        /*091c*/ 	.word	0x00000198
        /*0920*/ 	.short	0x010a
        /*0922*/ 	.byte	0x15
	.zero		1


	//   ....[131]....
        /*0924*/ 	.word	0x00005750
        /*0928*/ 	.word	0x000000ff
        /*092c*/ 	.word	0x00000188
        /*0930*/ 	.short	0x010b
        /*0932*/ 	.byte	0x15
	.zero		1


	//   ....[132]....
        /*0934*/ 	.word	0x00005760
        /*0938*/ 	.word	0x000000ff
        /*093c*/ 	.word	0x00000000
        /*0940*/ 	.short	0x0101
        /*0942*/ 	.byte	0x21
	.zero		1


	//   ....[133]....
        /*0944*/ 	.word	0x00005790
        /*0948*/ 	.word	0x000000ff
        /*094c*/ 	.word	0x00000190
        /*0950*/ 	.short	0x010a
        /*0952*/ 	.byte	0x15
	.zero		1


	//   ....[134]....
        /*0954*/ 	.word	0x000057d0
        /*0958*/ 	.word	0x00000000
        /*095c*/ 	.word	0x00000198
        /*0960*/ 	.short	0x010a
        /*0962*/ 	.byte	0xff
	.zero		1


	//   ....[135]....
        /*0964*/ 	.word	0x00005ae0
        /*0968*/ 	.word	0x00000003
        /*096c*/ 	.word	0x000001b0
        /*0970*/ 	.short	0x010a
        /*0972*/ 	.byte	0xff
	.zero		1


	//   ....[136]....
        /*0974*/ 	.word	0x00005c60
        /*0978*/ 	.word	0x00000000
        /*097c*/ 	.word	0x00000000
        /*0980*/ 	.short	0x0101
        /*0982*/ 	.byte	0xff
	.zero		1


	//   ....[137]....
        /*0984*/ 	.word	0x000067b0
        /*0988*/ 	.word	0x00000003
        /*098c*/ 	.word	0x00000180
        /*0990*/ 	.short	0x010a
        /*0992*/ 	.byte	0xff
	.zero		1


	//   ....[138]....
        /*0994*/ 	.word	0x000067f0
        /*0998*/ 	.word	0x000000ba
        /*099c*/ 	.word	0x000001d0
        /*09a0*/ 	.short	0x010a
        /*09a2*/ 	.byte	0xff
	.zero		1


	//   ....[139]....
        /*09a4*/ 	.word	0x00006920
        /*09a8*/ 	.word	0x00000003
        /*09ac*/ 	.word	0x00000180
        /*09b0*/ 	.short	0x010a
        /*09b2*/ 	.byte	0xff
	.zero		1


	//   ....[140]....
        /*09b4*/ 	.word	0x00006a60
        /*09b8*/ 	.word	0x00000000
        /*09bc*/ 	.word	0x00000000
        /*09c0*/ 	.short	0x0101
        /*09c2*/ 	.byte	0xff
	.zero		1


	//   ....[141]....
        /*09c4*/ 	.word	0x00006ae0
        /*09c8*/ 	.word	0x000000ba
        /*09cc*/ 	.word	0x000001d0
        /*09d0*/ 	.short	0x010a
        /*09d2*/ 	.byte	0xff
	.zero		1


	//   ....[142]....
        /*09d4*/ 	.word	0x00007e90
        /*09d8*/ 	.word	0x000000c1
        /*09dc*/ 	.word	0x00000180
        /*09e0*/ 	.short	0x010a
        /*09e2*/ 	.byte	0xff
	.zero		1


	//   ....[143]....
        /*09e4*/ 	.word	0x00007f60
        /*09e8*/ 	.word	0x000000c1
        /*09ec*/ 	.word	0x00000180
        /*09f0*/ 	.short	0x010a
        /*09f2*/ 	.byte	0xff
	.zero		1


	//   ....[144]....
        /*09f4*/ 	.word	0x000080a0
        /*09f8*/ 	.word	0x00000000
        /*09fc*/ 	.word	0x00000000
        /*0a00*/ 	.short	0x0101
        /*0a02*/ 	.byte	0xff
	.zero		1


	//   ....[145]....
        /*0a04*/ 	.word	0x000085a0
        /*0a08*/ 	.word	0x000000ff
        /*0a0c*/ 	.word	0x00000000
        /*0a10*/ 	.short	0x0101
        /*0a12*/ 	.byte	0x04
	.zero		1


	//   ....[146]....
        /*0a14*/ 	.word	0x00009550
        /*0a18*/ 	.word	0x00000003
        /*0a1c*/ 	.word	0x00000220
        /*0a20*/ 	.short	0x010a
        /*0a22*/ 	.byte	0xff
	.zero		1


	//   ....[147]....
        /*0a24*/ 	.word	0x000095b0
        /*0a28*/ 	.word	0x00000000
        /*0a2c*/ 	.word	0x000000c0
        /*0a30*/ 	.short	0x010a
        /*0a32*/ 	.byte	0xff
	.zero		1


	//   ....[148]....
        /*0a34*/ 	.word	0x00009610
        /*0a38*/ 	.word	0x00000000
        /*0a3c*/ 	.word	0x000000c0
        /*0a40*/ 	.short	0x010a
        /*0a42*/ 	.byte	0xff
	.zero		1


	//   ....[149]....
        /*0a44*/ 	.word	0x00009660
        /*0a48*/ 	.word	0x00000003
        /*0a4c*/ 	.word	0x000001b0
        /*0a50*/ 	.short	0x010a
        /*0a52*/ 	.byte	0xff
	.zero		1


	//   ....[150]....
        /*0a54*/ 	.word	0x000096c0
        /*0a58*/ 	.word	0x00000000
        /*0a5c*/ 	.word	0x00000000
        /*0a60*/ 	.short	0x010a
        /*0a62*/ 	.byte	0xff
	.zero		1


	//   ....[151]....
        /*0a64*/ 	.word	0x00009720
        /*0a68*/ 	.word	0x00000000
        /*0a6c*/ 	.word	0x00000000
        /*0a70*/ 	.short	0x010a
        /*0a72*/ 	.byte	0xff
	.zero		1


	//   ....[152]....
        /*0a74*/ 	.word	0x00009780
        /*0a78*/ 	.word	0x00000000
        /*0a7c*/ 	.word	0x00000000
        /*0a80*/ 	.short	0x010a
        /*0a82*/ 	.byte	0xff
	.zero		1


	//   ....[153]....
        /*0a84*/ 	.word	0x000097e0
        /*0a88*/ 	.word	0x00000000
        /*0a8c*/ 	.word	0x00000000
        /*0a90*/ 	.short	0x010a
        /*0a92*/ 	.byte	0xff
	.zero		1


	//   ....[154]....
        /*0a94*/ 	.word	0x00009840
        /*0a98*/ 	.word	0x00000000
        /*0a9c*/ 	.word	0x00000000
        /*0aa0*/ 	.short	0x010a
        /*0aa2*/ 	.byte	0xff
	.zero		1


	//   ....[155]....
        /*0aa4*/ 	.word	0x000098a0
        /*0aa8*/ 	.word	0x00000000
        /*0aac*/ 	.word	0x00000000
        /*0ab0*/ 	.short	0x010a
        /*0ab2*/ 	.byte	0xff
	.zero		1


	//   ....[156]....
        /*0ab4*/ 	.word	0x00009900
        /*0ab8*/ 	.word	0x00000000
        /*0abc*/ 	.word	0x00000000
        /*0ac0*/ 	.short	0x010a
        /*0ac2*/ 	.byte	0xff
	.zero		1


	//   ....[157]....
        /*0ac4*/ 	.word	0x00009960
        /*0ac8*/ 	.word	0x00000000
        /*0acc*/ 	.word	0x00000000
        /*0ad0*/ 	.short	0x010a
        /*0ad2*/ 	.byte	0xff
	.zero		1


	//   ....[158]....
        /*0ad4*/ 	.word	0x000099c0
        /*0ad8*/ 	.word	0x00000000
        /*0adc*/ 	.word	0x00000000
        /*0ae0*/ 	.short	0x010a
        /*0ae2*/ 	.byte	0xff
	.zero		1


	//   ....[159]....
        /*0ae4*/ 	.word	0x00009a20
        /*0ae8*/ 	.word	0x00000000
        /*0aec*/ 	.word	0x00000000
        /*0af0*/ 	.short	0x010a
        /*0af2*/ 	.byte	0xff
	.zero		1


	//   ....[160]....
        /*0af4*/ 	.word	0x00009a80
        /*0af8*/ 	.word	0x00000000
        /*0afc*/ 	.word	0x00000000
        /*0b00*/ 	.short	0x010a
        /*0b02*/ 	.byte	0xff
	.zero		1


	//   ....[161]....
        /*0b04*/ 	.word	0x00009ae0
        /*0b08*/ 	.word	0x00000000
        /*0b0c*/ 	.word	0x00000000
        /*0b10*/ 	.short	0x010a
        /*0b12*/ 	.byte	0xff
	.zero		1


	//   ....[162]....
        /*0b14*/ 	.word	0x00009b40
        /*0b18*/ 	.word	0x00000000
        /*0b1c*/ 	.word	0x00000000
        /*0b20*/ 	.short	0x010a
        /*0b22*/ 	.byte	0xff
	.zero		1


	//   ....[163]....
        /*0b24*/ 	.word	0x00009ba0
        /*0b28*/ 	.word	0x00000000
        /*0b2c*/ 	.word	0x00000000
        /*0b30*/ 	.short	0x010a
        /*0b32*/ 	.byte	0xff
	.zero		1


	//   ....[164]....
        /*0b34*/ 	.word	0x00009c00
        /*0b38*/ 	.word	0x00000000
        /*0b3c*/ 	.word	0x00000000
        /*0b40*/ 	.short	0x010a
        /*0b42*/ 	.byte	0xff
	.zero		1


	//   ....[165]....
        /*0b44*/ 	.word	0x00009c60
        /*0b48*/ 	.word	0x00000000
        /*0b4c*/ 	.word	0x00000000
        /*0b50*/ 	.short	0x010a
        /*0b52*/ 	.byte	0xff
	.zero		1


	//   ....[166]....
        /*0b54*/ 	.word	0x00009cc0
        /*0b58*/ 	.word	0x00000000
        /*0b5c*/ 	.word	0x00000000
        /*0b60*/ 	.short	0x010a
        /*0b62*/ 	.byte	0xff
	.zero		1


	//   ....[167]....
        /*0b64*/ 	.word	0x00009d20
        /*0b68*/ 	.word	0x00000000
        /*0b6c*/ 	.word	0x00000000
        /*0b70*/ 	.short	0x010a
        /*0b72*/ 	.byte	0xff
	.zero		1


	//   ....[168]....
        /*0b74*/ 	.word	0x00009d80
        /*0b78*/ 	.word	0x00000000
        /*0b7c*/ 	.word	0x00000000
        /*0b80*/ 	.short	0x010a
        /*0b82*/ 	.byte	0xff
	.zero		1


	//   ....[169]....
        /*0b84*/ 	.word	0x00009de0
        /*0b88*/ 	.word	0x00000000
        /*0b8c*/ 	.word	0x00000000
        /*0b90*/ 	.short	0x010a
        /*0b92*/ 	.byte	0xff
	.zero		1


	//   ....[170]....
        /*0b94*/ 	.word	0x00009e40
        /*0b98*/ 	.word	0x00000000
        /*0b9c*/ 	.word	0x00000000
        /*0ba0*/ 	.short	0x010a
        /*0ba2*/ 	.byte	0xff
	.zero		1


	//   ....[171]....
        /*0ba4*/ 	.word	0x00009ea0
        /*0ba8*/ 	.word	0x00000000
        /*0bac*/ 	.word	0x00000000
        /*0bb0*/ 	.short	0x010a
        /*0bb2*/ 	.byte	0xff
	.zero		1


	//   ....[172]....
        /*0bb4*/ 	.word	0x00009f00
        /*0bb8*/ 	.word	0x00000000
        /*0bbc*/ 	.word	0x00000000
        /*0bc0*/ 	.short	0x010a
        /*0bc2*/ 	.byte	0xff
	.zero		1


	//   ....[173]....
        /*0bc4*/ 	.word	0x00009f50
        /*0bc8*/ 	.word	0x00000002
        /*0bcc*/ 	.word	0x00000210
        /*0bd0*/ 	.short	0x010a
        /*0bd2*/ 	.byte	0xff
	.zero		1


	//   ....[174]....
        /*0bd4*/ 	.word	0x00009fb0
        /*0bd8*/ 	.word	0x00000002
        /*0bdc*/ 	.word	0x000001c0
        /*0be0*/ 	.short	0x010a
        /*0be2*/ 	.byte	0xff
	.zero		1


	//   ....[175]....
        /*0be4*/ 	.word	0x0000a000
        /*0be8*/ 	.word	0x00000002
        /*0bec*/ 	.word	0x000001b0
        /*0bf0*/ 	.short	0x010a
        /*0bf2*/ 	.byte	0xff
	.zero		1


	//   ....[176]....
        /*0bf4*/ 	.word	0x0000a060
        /*0bf8*/ 	.word	0x00000000
        /*0bfc*/ 	.word	0x000001c0
        /*0c00*/ 	.short	0x010a
        /*0c02*/ 	.byte	0xff
	.zero		1


	//   ....[177]....
        /*0c04*/ 	.word	0x0000a0b0
        /*0c08*/ 	.word	0x00000000
        /*0c0c*/ 	.word	0x000001b0
        /*0c10*/ 	.short	0x010a
        /*0c12*/ 	.byte	0xff
	.zero		1


	//   ....[178]....
        /*0c14*/ 	.word	0x0000a110
        /*0c18*/ 	.word	0x00000003
        /*0c1c*/ 	.word	0x000001f0
        /*0c20*/ 	.short	0x010a
        /*0c22*/ 	.byte	0xff
	.zero		1


	//   ....[179]....
        /*0c24*/ 	.word	0x0000a170
        /*0c28*/ 	.word	0x00000000
        /*0c2c*/ 	.word	0x00000000
        /*0c30*/ 	.short	0x010a
        /*0c32*/ 	.byte	0xff
	.zero		1


	//   ....[180]....
        /*0c34*/ 	.word	0x0000a1d0
        /*0c38*/ 	.word	0x00000000
        /*0c3c*/ 	.word	0x00000000
        /*0c40*/ 	.short	0x010a
        /*0c42*/ 	.byte	0xff
	.zero		1


	//   ....[181]....
        /*0c44*/ 	.word	0x0000a230
        /*0c48*/ 	.word	0x00000000
        /*0c4c*/ 	.word	0x00000000
        /*0c50*/ 	.short	0x010a
        /*0c52*/ 	.byte	0xff
	.zero		1


	//   ....[182]....
        /*0c54*/ 	.word	0x0000a290
        /*0c58*/ 	.word	0x00000000
        /*0c5c*/ 	.word	0x00000000
        /*0c60*/ 	.short	0x010a
        /*0c62*/ 	.byte	0xff
	.zero		1


	//   ....[183]....
        /*0c64*/ 	.word	0x0000a2f0
        /*0c68*/ 	.word	0x00000000
        /*0c6c*/ 	.word	0x00000000
        /*0c70*/ 	.short	0x010a
        /*0c72*/ 	.byte	0xff
	.zero		1


	//   ....[184]....
        /*0c74*/ 	.word	0x0000a340
        /*0c78*/ 	.word	0x0000000c
        /*0c7c*/ 	.word	0x000001b0
        /*0c80*/ 	.short	0x010a
        /*0c82*/ 	.byte	0xff
	.zero		1


	//   ....[185]....
        /*0c84*/ 	.word	0x0000a3a0
        /*0c88*/ 	.word	0x00000000
        /*0c8c*/ 	.word	0x000001a8
        /*0c90*/ 	.short	0x010a
        /*0c92*/ 	.byte	0xff
	.zero		1


	//   ....[186]....
        /*0c94*/ 	.word	0x0000a400
        /*0c98*/ 	.word	0x00000000
        /*0c9c*/ 	.word	0x00000190
        /*0ca0*/ 	.short	0x010a
        /*0ca2*/ 	.byte	0xff
	.zero		1


	//   ....[187]....
        /*0ca4*/ 	.word	0x0000a460
        /*0ca8*/ 	.word	0x00000000
        /*0cac*/ 	.word	0x00000198
        /*0cb0*/ 	.short	0x010a
        /*0cb2*/ 	.byte	0xff
	.zero		1


	//   ....[188]....
        /*0cb4*/ 	.word	0x0000a4c0
        /*0cb8*/ 	.word	0x00000000
        /*0cbc*/ 	.word	0x00000190
        /*0cc0*/ 	.short	0x010a
        /*0cc2*/ 	.byte	0xff
	.zero		1


	//   ....[189]....
        /*0cc4*/ 	.word	0x0000a510
        /*0cc8*/ 	.word	0x00000003
        /*0ccc*/ 	.word	0x000001b0
        /*0cd0*/ 	.short	0x010a
        /*0cd2*/ 	.byte	0xff
	.zero		1


	//   ....[190]....
        /*0cd4*/ 	.word	0x0000a560
        /*0cd8*/ 	.word	0x00000003
        /*0cdc*/ 	.word	0x00000180
        /*0ce0*/ 	.short	0x010a
        /*0ce2*/ 	.byte	0xff
	.zero		1


	//   ....[191]....
        /*0ce4*/ 	.word	0x0000a5b0
        /*0ce8*/ 	.word	0x000000ba
        /*0cec*/ 	.word	0x000001d0
        /*0cf0*/ 	.short	0x010a
        /*0cf2*/ 	.byte	0xff
	.zero		1


	//   ....[192]....
        /*0cf4*/ 	.word	0x0000a600
        /*0cf8*/ 	.word	0x000000c1
        /*0cfc*/ 	.word	0x00000180
        /*0d00*/ 	.short	0x010a
        /*0d02*/ 	.byte	0xff
	.zero		1


	//----- nvinfo : EIATTR_NUM_MBARRIERS
	.align		4
.L_47:
        /*0d04*/ 	.byte	0x03, 0x38
        /*0d06*/ 	.short	0x0046


	//----- nvinfo : EIATTR_EXIT_INSTR_OFFSETS
	.align		4
        /*0d08*/ 	.byte	0x04, 0x1c
        /*0d0a*/ 	.short	(.L_49 - .L_48)


	//   ....[0]....
.L_48:
        /*0d0c*/ 	.word	0x000036e0


	//   ....[1]....
        /*0d10*/ 	.word	0x00003bd0


	//   ....[2]....
        /*0d14*/ 	.word	0x00003c30


	//   ....[3]....
        /*0d18*/ 	.word	0x000049f0


	//   ....[4]....
        /*0d1c*/ 	.word	0x00005800


	//   ....[5]....
        /*0d20*/ 	.word	0x00005840


	//   ....[6]....
        /*0d24*/ 	.word	0x00009540


	//----- nvinfo : EIATTR_MAX_THREADS
	.align		4
.L_49:
        /*0d28*/ 	.byte	0x04, 0x05
        /*0d2a*/ 	.short	(.L_51 - .L_50)
.L_50:
        /*0d2c*/ 	.word	0x00000100
        /*0d30*/ 	.word	0x00000001
        /*0d34*/ 	.word	0x00000001


	//----- nvinfo : EIATTR_CRS_STACK_SIZE
	.align		4
.L_51:
        /*0d38*/ 	.byte	0x04, 0x1e
        /*0d3a*/ 	.short	(.L_53 - .L_52)
.L_52:
        /*0d3c*/ 	.word	0x00000000


	//----- nvinfo : EIATTR_CBANK_PARAM_SIZE
	.align		4
.L_53:
        /*0d40*/ 	.byte	0x03, 0x19
        /*0d42*/ 	.short	0x0800


	//----- nvinfo : EIATTR_PARAM_CBANK
	.align		4
        /*0d44*/ 	.byte	0x04, 0x0a
        /*0d46*/ 	.short	(.L_55 - .L_54)
	.align		4
.L_54:
        /*0d48*/ 	.word	index@(.nv.constant0._ZN7cutlass13device_kernelINS_4gemm6kernel13GemmUniversalIN4cute5tupleIJiiiiEEENS1_10collective13CollectiveMmaINS1_35MainloopSm100TmaUmmaWarpSpecializedILi24ELi2ELi4ENS5_IJNS4_1CILi1EEENSA_ILi2EEESB_EEEEENS5_IJNSA_ILi128EEESF_NSA_ILi32EEEEEENS_12float_e4m3_tENS5_IJlSB_lEEESI_SJ_NS4_8TiledMMAINS4_8MMA_AtomIJNS4_10MMA_TraitsINS4_19SM100_MMA_F8F6F4_SSEJSI_SI_fSF_SF_NS4_17integral_constantINS4_4UMMA5MajorELSQ_0EEESR_NSO_INSP_7ScaleInELSS_0EEEST_EEEEEENS4_6LayoutINS5_IJSB_SB_SB_EEENS5_IJNSA_ILi0EEESY_SY_EEEEENS5_IJNS4_10UnderscoreES11_S11_EEEEENS4_23SM90_TMA_LOAD_MULTICASTENS4_14ComposedLayoutINS4_7SwizzleILi1ELi4ELi3EEENS4_18smem_ptr_flag_bitsILi8EEENSW_INS5_IJNSA_ILi8EEESG_EEENS5_IJSG_SB_EEEEEEEvNS4_8identityENS4_13SM90_TMA_LOADES1E_vS1F_EENS_8epilogue10collective18CollectiveEpilogueINS1I_23Sm100TmaWarpSpecializedILi2ELi2ELi64ELb0ELb0EEEJSH_NS5_IJNSW_ISF_SB_EENSW_INSA_ILi64EEESB_EEEEESI_SJ_SI_SJ_NS1I_6fusion15FusionCallbacksIS1M_NS1R_17LinearCombinationISI_fSI_fLNS_15FloatRoundStyleE2EEESH_S1Q_JEEENS4_5SM1004TMEM4LOAD26SM100_TMEM_LOAD_32dp32b64xES1G_NS15_INS16_ILi2ELi4ELi3EEES19_NSW_INS5_IJS1A_S1O_EEENS5_IJS1O_SB_EEEEEEENS4_39AutoVectorizingCopyWithAssumedAlignmentILi128EEENS4_14SM90_TMA_STOREES25_S27_S27_EEEvvEEEEvNT_6ParamsE)
        /*0d4c*/ 	.short	0x0380
        /*0d4e*/ 	.short	0x0800


	//----- nvinfo : EIATTR_SW_WAR
	.align		4
.L_55:
        /*0d50*/ 	.byte	0x04, 0x36
        /*0d52*/ 	.short	(.L_57 - .L_56)
.L_56:
        /*0d54*/ 	.word	0x00000008
.L_57:


//--------------------- .nv.callgraph             --------------------------
	.section	.nv.callgraph,"",@"SHT_CUDA_CALLGRAPH"
	.align	4
	.sectionentsize	8
	.align		4
        /*0000*/ 	.word	0x00000000
	.align		4
        /*0004*/ 	.word	0xffffffff
	.align		4
        /*0008*/ 	.word	index@(_ZN7cutlass13device_kernelINS_4gemm6kernel13GemmUniversalIN4cute5tupleIJiiiiEEENS1_10collective13CollectiveMmaINS1_35MainloopSm100TmaUmmaWarpSpecializedILi24ELi2ELi4ENS5_IJNS4_1CILi1EEENSA_ILi2EEESB_EEEEENS5_IJNSA_ILi128EEESF_NSA_ILi32EEEEEENS_12float_e4m3_tENS5_IJlSB_lEEESI_SJ_NS4_8TiledMMAINS4_8MMA_AtomIJNS4_10MMA_TraitsINS4_19SM100_MMA_F8F6F4_SSEJSI_SI_fSF_SF_NS4_17integral_constantINS4_4UMMA5MajorELSQ_0EEESR_NSO_INSP_7ScaleInELSS_0EEEST_EEEEEENS4_6LayoutINS5_IJSB_SB_SB_EEENS5_IJNSA_ILi0EEESY_SY_EEEEENS5_IJNS4_10UnderscoreES11_S11_EEEEENS4_23SM90_TMA_LOAD_MULTICASTENS4_14ComposedLayoutINS4_7SwizzleILi1ELi4ELi3EEENS4_18smem_ptr_flag_bitsILi8EEENSW_INS5_IJNSA_ILi8EEESG_EEENS5_IJSG_SB_EEEEEEEvNS4_8identityENS4_13SM90_TMA_LOADES1E_vS1F_EENS_8epilogue10collective18CollectiveEpilogueINS1I_23Sm100TmaWarpSpecializedILi2ELi2ELi64ELb0ELb0EEEJSH_NS5_IJNSW_ISF_SB_EENSW_INSA_ILi64EEESB_EEEEESI_SJ_SI_SJ_NS1I_6fusion15FusionCallbacksIS1M_NS1R_17LinearCombinationISI_fSI_fLNS_15FloatRoundStyleE2EEESH_S1Q_JEEENS4_5SM1004TMEM4LOAD26SM100_TMEM_LOAD_32dp32b64xES1G_NS15_INS16_ILi2ELi4ELi3EEES19_NSW_INS5_IJS1A_S1O_EEENS5_IJS1O_SB_EEEEEEENS4_39AutoVectorizingCopyWithAssumedAlignmentILi128EEENS4_14SM90_TMA_STOREES25_S27_S27_EEEvvEEEEvNT_6ParamsE)
	.align		4
        /*000c*/ 	.word	index@(__assertfail)
	.align		4
        /*0010*/ 	.word	0x00000000
	.align		4
        /*0014*/ 	.word	0xfffffffe
	.align		4
        /*0018*/ 	.word	0x00000000
	.align		4
        /*001c*/ 	.word	0xfffffffd
	.align		4
        /*0020*/ 	.word	0x00000000
	.align		4
        /*0024*/ 	.word	0xfffffffc


//--------------------- .nv.constant4             --------------------------
	.section	.nv.constant4,"a",@progbits
	.align	8
	.align		8
.nv.constant4:
        /*0000*/ 	.dword	__assertfail
	.align		8
        /*0008*/ 	.dword	__unnamed_1
	.align		8
        /*0010*/ 	.dword	__unnamed_2
	.align		8
        /*0018*/ 	.dword	_ZN39_INTERNAL_6cf472f0_4_k_cu_0ca52555_72334cuda3std3__45__cpo5beginE
	.align		8
        /*0020*/ 	.dword	_ZN39_INTERNAL_6cf472f0_4_k_cu_0ca52555_72334cuda3std3__45__cpo3endE
	.align		8
        /*0028*/ 	.dword	_ZN39_INTERNAL_6cf472f0_4_k_cu_0ca52555_72334cuda3std3__45__cpo6cbeginE
	.align		8
        /*0030*/ 	.dword	_ZN39_INTERNAL_6cf472f0_4_k_cu_0ca52555_72334cuda3std3__45__cpo4cendE
	.align		8
        /*0038*/ 	.dword	_ZN39_INTERNAL_6cf472f0_4_k_cu_0ca52555_72334cuda3std3__441_GLOBAL__N__6cf472f0_4_k_cu_0ca52555_72336ignoreE
	.align		8
        /*0040*/ 	.dword	_ZN39_INTERNAL_6cf472f0_4_k_cu_0ca52555_72334cuda3std3__419piecewise_constructE
	.align		8
        /*0048*/ 	.dword	_ZN39_INTERNAL_6cf472f0_4_k_cu_0ca52555_72334cuda3std3__48in_placeE
	.align		8
        /*0050*/ 	.dword	_ZN39_INTERNAL_6cf472f0_4_k_cu_0ca52555_72334cuda3std6ranges3__45__cpo4swapE
	.align		8
        /*0058*/ 	.dword	_ZN39_INTERNAL_6cf472f0_4_k_cu_0ca52555_72334cuda3std6ranges3__45__cpo9iter_moveE
	.align		8
        /*0060*/ 	.dword	_ZN39_INTERNAL_6cf472f0_4_k_cu_0ca52555_72334cute7productE
	.align		8
        /*0068*/ 	.dword	_ZN39_INTERNAL_6cf472f0_4_k_cu_0ca52555_72334cute1_E
	.align		8
        /*0070*/ 	.dword	$str$25
	.align		8
        /*0078*/ 	.dword	$str$26
	.align		8
        /*0080*/ 	.dword	$str$27
	.align		8
        /*0088*/ 	.dword	$str$28


//--------------------- .text._ZN7cutlass13device_kernelINS_4gemm6kernel13GemmUniversalIN4cute5tupleIJiiiiEEENS1_10collective13CollectiveMmaINS1_35MainloopSm100TmaUmmaWarpSpecializedILi24ELi2ELi4ENS5_IJNS4_1CILi1EEENSA_ILi2EEESB_EEEEENS5_IJNSA_ILi128EEESF_NSA_ILi32EEEEEENS_12float_e4m3_tENS5_IJlSB_lEEESI_SJ_NS4_8TiledMMAINS4_8MMA_AtomIJNS4_10MMA_TraitsINS4_19SM100_MMA_F8F6F4_SSEJSI_SI_fSF_SF_NS4_17integral_constantINS4_4UMMA5MajorELSQ_0EEESR_NSO_INSP_7ScaleInELSS_0EEEST_EEEEEENS4_6LayoutINS5_IJSB_SB_SB_EEENS5_IJNSA_ILi0EEESY_SY_EEEEENS5_IJNS4_10UnderscoreES11_S11_EEEEENS4_23SM90_TMA_LOAD_MULTICASTENS4_14ComposedLayoutINS4_7SwizzleILi1ELi4ELi3EEENS4_18smem_ptr_flag_bitsILi8EEENSW_INS5_IJNSA_ILi8EEESG_EEENS5_IJSG_SB_EEEEEEEvNS4_8identityENS4_13SM90_TMA_LOADES1E_vS1F_EENS_8epilogue10collective18CollectiveEpilogueINS1I_23Sm100TmaWarpSpecializedILi2ELi2ELi64ELb0ELb0EEEJSH_NS5_IJNSW_ISF_SB_EENSW_INSA_ILi64EEESB_EEEEESI_SJ_SI_SJ_NS1I_6fusion15FusionCallbacksIS1M_NS1R_17LinearCombinationISI_fSI_fLNS_15FloatRoundStyleE2EEESH_S1Q_JEEENS4_5SM1004TMEM4LOAD26SM100_TMEM_LOAD_32dp32b64xES1G_NS15_INS16_ILi2ELi4ELi3EEES19_NSW_INS5_IJS1A_S1O_EEENS5_IJS1O_SB_EEEEEEENS4_39AutoVectorizingCopyWithAssumedAlignmentILi128EEENS4_14SM90_TMA_STOREES25_S27_S27_EEEvvEEEEvNT_6ParamsE --------------------------
	.section	.text._ZN7cutlass13device_kernelINS_4gemm6kernel13GemmUniversalIN4cute5tupleIJiiiiEEENS1_10collective13CollectiveMmaINS1_35MainloopSm100TmaUmmaWarpSpecializedILi24ELi2ELi4ENS5_IJNS4_1CILi1EEENSA_ILi2EEESB_EEEEENS5_IJNSA_ILi128EEESF_NSA_ILi32EEEEEENS_12float_e4m3_tENS5_IJlSB_lEEESI_SJ_NS4_8TiledMMAINS4_8MMA_AtomIJNS4_10MMA_TraitsINS4_19SM100_MMA_F8F6F4_SSEJSI_SI_fSF_SF_NS4_17integral_constantINS4_4UMMA5MajorELSQ_0EEESR_NSO_INSP_7ScaleInELSS_0EEEST_EEEEEENS4_6LayoutINS5_IJSB_SB_SB_EEENS5_IJNSA_ILi0EEESY_SY_EEEEENS5_IJNS4_10UnderscoreES11_S11_EEEEENS4_23SM90_TMA_LOAD_MULTICASTENS4_14ComposedLayoutINS4_7SwizzleILi1ELi4ELi3EEENS4_18smem_ptr_flag_bitsILi8EEENSW_INS5_IJNSA_ILi8EEESG_EEENS5_IJSG_SB_EEEEEEEvNS4_8identityENS4_13SM90_TMA_LOADES1E_vS1F_EENS_8epilogue10collective18CollectiveEpilogueINS1I_23Sm100TmaWarpSpecializedILi2ELi2ELi64ELb0ELb0EEEJSH_NS5_IJNSW_ISF_SB_EENSW_INSA_ILi64EEESB_EEEEESI_SJ_SI_SJ_NS1I_6fusion15FusionCallbacksIS1M_NS1R_17LinearCombinationISI_fSI_fLNS_15FloatRoundStyleE2EEESH_S1Q_JEEENS4_5SM1004TMEM4LOAD26SM100_TMEM_LOAD_32dp32b64xES1G_NS15_INS16_ILi2ELi4ELi3EEES19_NSW_INS5_IJS1A_S1O_EEENS5_IJS1O_SB_EEEEEEENS4_39AutoVectorizingCopyWithAssumedAlignmentILi128EEENS4_14SM90_TMA_STOREES25_S27_S27_EEEvvEEEEvNT_6ParamsE,"ax",@progbits
	.align	128
.text._ZN7cutlass13device_kernelINS_4gemm6kernel13GemmUniversalIN4cute5tupleIJiiiiEEENS1_10collective13CollectiveMmaINS1_35MainloopSm100TmaUmmaWarpSpecializedILi24ELi2ELi4ENS5_IJNS4_1CILi1EEENSA_ILi2EEESB_EEEEENS5_IJNSA_ILi128EEESF_NSA_ILi32EEEEEENS_12float_e4m3_tENS5_IJlSB_lEEESI_SJ_NS4_8TiledMMAINS4_8MMA_AtomIJNS4_10MMA_TraitsINS4_19SM100_MMA_F8F6F4_SSEJSI_SI_fSF_SF_NS4_17integral_constantINS4_4UMMA5MajorELSQ_0EEESR_NSO_INSP_7ScaleInELSS_0EEEST_EEEEEENS4_6LayoutINS5_IJSB_SB_SB_EEENS5_IJNSA_ILi0EEESY_SY_EEEEENS5_IJNS4_10UnderscoreES11_S11_EEEEENS4_23SM90_TMA_LOAD_MULTICASTENS4_14ComposedLayoutINS4_7SwizzleILi1ELi4ELi3EEENS4_18smem_ptr_flag_bitsILi8EEENSW_INS5_IJNSA_ILi8EEESG_EEENS5_IJSG_SB_EEEEEEEvNS4_8identityENS4_13SM90_TMA_LOADES1E_vS1F_EENS_8epilogue10collective18CollectiveEpilogueINS1I_23Sm100TmaWarpSpecializedILi2ELi2ELi64ELb0ELb0EEEJSH_NS5_IJNSW_ISF_SB_EENSW_INSA_ILi64EEESB_EEEEESI_SJ_SI_SJ_NS1I_6fusion15FusionCallbacksIS1M_NS1R_17LinearCombinationISI_fSI_fLNS_15FloatRoundStyleE2EEESH_S1Q_JEEENS4_5SM1004TMEM4LOAD26SM100_TMEM_LOAD_32dp32b64xES1G_NS15_INS16_ILi2ELi4ELi3EEES19_NSW_INS5_IJS1A_S1O_EEENS5_IJS1O_SB_EEEEEEENS4_39AutoVectorizingCopyWithAssumedAlignmentILi128EEENS4_14SM90_TMA_STOREES25_S27_S27_EEEvvEEEEvNT_6ParamsE:
        .type           _ZN7cutlass13device_kernelINS_4gemm6kernel13GemmUniversalIN4cute5tupleIJiiiiEEENS1_10collective13CollectiveMmaINS1_35MainloopSm100TmaUmmaWarpSpecializedILi24ELi2ELi4ENS5_IJNS4_1CILi1EEENSA_ILi2EEESB_EEEEENS5_IJNSA_ILi128EEESF_NSA_ILi32EEEEEENS_12float_e4m3_tENS5_IJlSB_lEEESI_SJ_NS4_8TiledMMAINS4_8MMA_AtomIJNS4_10MMA_TraitsINS4_19SM100_MMA_F8F6F4_SSEJSI_SI_fSF_SF_NS4_17integral_constantINS4_4UMMA5MajorELSQ_0EEESR_NSO_INSP_7ScaleInELSS_0EEEST_EEEEEENS4_6LayoutINS5_IJSB_SB_SB_EEENS5_IJNSA_ILi0EEESY_SY_EEEEENS5_IJNS4_10UnderscoreES11_S11_EEEEENS4_23SM90_TMA_LOAD_MULTICASTENS4_14ComposedLayoutINS4_7SwizzleILi1ELi4ELi3EEENS4_18smem_ptr_flag_bitsILi8EEENSW_INS5_IJNSA_ILi8EEESG_EEENS5_IJSG_SB_EEEEEEEvNS4_8identityENS4_13SM90_TMA_LOADES1E_vS1F_EENS_8epilogue10collective18CollectiveEpilogueINS1I_23Sm100TmaWarpSpecializedILi2ELi2ELi64ELb0ELb0EEEJSH_NS5_IJNSW_ISF_SB_EENSW_INSA_ILi64EEESB_EEEEESI_SJ_SI_SJ_NS1I_6fusion15FusionCallbacksIS1M_NS1R_17LinearCombinationISI_fSI_fLNS_15FloatRoundStyleE2EEESH_S1Q_JEEENS4_5SM1004TMEM4LOAD26SM100_TMEM_LOAD_32dp32b64xES1G_NS15_INS16_ILi2ELi4ELi3EEES19_NSW_INS5_IJS1A_S1O_EEENS5_IJS1O_SB_EEEEEEENS4_39AutoVectorizingCopyWithAssumedAlignmentILi128EEENS4_14SM90_TMA_STOREES25_S27_S27_EEEvvEEEEvNT_6ParamsE,@function
        .size           _ZN7cutlass13device_kernelINS_4gemm6kernel13GemmUniversalIN4cute5tupleIJiiiiEEENS1_10collective13CollectiveMmaINS1_35MainloopSm100TmaUmmaWarpSpecializedILi24ELi2ELi4ENS5_IJNS4_1CILi1EEENSA_ILi2EEESB_EEEEENS5_IJNSA_ILi128EEESF_NSA_ILi32EEEEEENS_12float_e4m3_tENS5_IJlSB_lEEESI_SJ_NS4_8TiledMMAINS4_8MMA_AtomIJNS4_10MMA_TraitsINS4_19SM100_MMA_F8F6F4_SSEJSI_SI_fSF_SF_NS4_17integral_constantINS4_4UMMA5MajorELSQ_0EEESR_NSO_INSP_7ScaleInELSS_0EEEST_EEEEEENS4_6LayoutINS5_IJSB_SB_SB_EEENS5_IJNSA_ILi0EEESY_SY_EEEEENS5_IJNS4_10UnderscoreES11_S11_EEEEENS4_23SM90_TMA_LOAD_MULTICASTENS4_14ComposedLayoutINS4_7SwizzleILi1ELi4ELi3EEENS4_18smem_ptr_flag_bitsILi8EEENSW_INS5_IJNSA_ILi8EEESG_EEENS5_IJSG_SB_EEEEEEEvNS4_8identityENS4_13SM90_TMA_LOADES1E_vS1F_EENS_8epilogue10collective18CollectiveEpilogueINS1I_23Sm100TmaWarpSpecializedILi2ELi2ELi64ELb0ELb0EEEJSH_NS5_IJNSW_ISF_SB_EENSW_INSA_ILi64EEESB_EEEEESI_SJ_SI_SJ_NS1I_6fusion15FusionCallbacksIS1M_NS1R_17LinearCombinationISI_fSI_fLNS_15FloatRoundStyleE2EEESH_S1Q_JEEENS4_5SM1004TMEM4LOAD26SM100_TMEM_LOAD_32dp32b64xES1G_NS15_INS16_ILi2ELi4ELi3EEES19_NSW_INS5_IJS1A_S1O_EEENS5_IJS1O_SB_EEEEEEENS4_39AutoVectorizingCopyWithAssumedAlignmentILi128EEENS4_14SM90_TMA_STOREES25_S27_S27_EEEvvEEEEvNT_6ParamsE,(.L_x_211 - _ZN7cutlass13device_kernelINS_4gemm6kernel13GemmUniversalIN4cute5tupleIJiiiiEEENS1_10collective13CollectiveMmaINS1_35MainloopSm100TmaUmmaWarpSpecializedILi24ELi2ELi4ENS5_IJNS4_1CILi1EEENSA_ILi2EEESB_EEEEENS5_IJNSA_ILi128EEESF_NSA_ILi32EEEEEENS_12float_e4m3_tENS5_IJlSB_lEEESI_SJ_NS4_8TiledMMAINS4_8MMA_AtomIJNS4_10MMA_TraitsINS4_19SM100_MMA_F8F6F4_SSEJSI_SI_fSF_SF_NS4_17integral_constantINS4_4UMMA5MajorELSQ_0EEESR_NSO_INSP_7ScaleInELSS_0EEEST_EEEEEENS4_6LayoutINS5_IJSB_SB_SB_EEENS5_IJNSA_ILi0EEESY_SY_EEEEENS5_IJNS4_10UnderscoreES11_S11_EEEEENS4_23SM90_TMA_LOAD_MULTICASTENS4_14ComposedLayoutINS4_7SwizzleILi1ELi4ELi3EEENS4_18smem_ptr_flag_bitsILi8EEENSW_INS5_IJNSA_ILi8EEESG_EEENS5_IJSG_SB_EEEEEEEvNS4_8identityENS4_13SM90_TMA_LOADES1E_vS1F_EENS_8epilogue10collective18CollectiveEpilogueINS1I_23Sm100TmaWarpSpecializedILi2ELi2ELi64ELb0ELb0EEEJSH_NS5_IJNSW_ISF_SB_EENSW_INSA_ILi64EEESB_EEEEESI_SJ_SI_SJ_NS1I_6fusion15FusionCallbacksIS1M_NS1R_17LinearCombinationISI_fSI_fLNS_15FloatRoundStyleE2EEESH_S1Q_JEEENS4_5SM1004TMEM4LOAD26SM100_TMEM_LOAD_32dp32b64xES1G_NS15_INS16_ILi2ELi4ELi3EEES19_NSW_INS5_IJS1A_S1O_EEENS5_IJS1O_SB_EEEEEEENS4_39AutoVectorizingCopyWithAssumedAlignmentILi128EEENS4_14SM90_TMA_STOREES25_S27_S27_EEEvvEEEEvNT_6ParamsE)
        .other          _ZN7cutlass13device_kernelINS_4gemm6kernel13GemmUniversalIN4cute5tupleIJiiiiEEENS1_10collective13CollectiveMmaINS1_35MainloopSm100TmaUmmaWarpSpecializedILi24ELi2ELi4ENS5_IJNS4_1CILi1EEENSA_ILi2EEESB_EEEEENS5_IJNSA_ILi128EEESF_NSA_ILi32EEEEEENS_12float_e4m3_tENS5_IJlSB_lEEESI_SJ_NS4_8TiledMMAINS4_8MMA_AtomIJNS4_10MMA_TraitsINS4_19SM100_MMA_F8F6F4_SSEJSI_SI_fSF_SF_NS4_17integral_constantINS4_4UMMA5MajorELSQ_0EEESR_NSO_INSP_7ScaleInELSS_0EEEST_EEEEEENS4_6LayoutINS5_IJSB_SB_SB_EEENS5_IJNSA_ILi0EEESY_SY_EEEEENS5_IJNS4_10UnderscoreES11_S11_EEEEENS4_23SM90_TMA_LOAD_MULTICASTENS4_14ComposedLayoutINS4_7SwizzleILi1ELi4ELi3EEENS4_18smem_ptr_flag_bitsILi8EEENSW_INS5_IJNSA_ILi8EEESG_EEENS5_IJSG_SB_EEEEEEEvNS4_8identityENS4_13SM90_TMA_LOADES1E_vS1F_EENS_8epilogue10collective18CollectiveEpilogueINS1I_23Sm100TmaWarpSpecializedILi2ELi2ELi64ELb0ELb0EEEJSH_NS5_IJNSW_ISF_SB_EENSW_INSA_ILi64EEESB_EEEEESI_SJ_SI_SJ_NS1I_6fusion15FusionCallbacksIS1M_NS1R_17LinearCombinationISI_fSI_fLNS_15FloatRoundStyleE2EEESH_S1Q_JEEENS4_5SM1004TMEM4LOAD26SM100_TMEM_LOAD_32dp32b64xES1G_NS15_INS16_ILi2ELi4ELi3EEES19_NSW_INS5_IJS1A_S1O_EEENS5_IJS1O_SB_EEEEEEENS4_39AutoVectorizingCopyWithAssumedAlignmentILi128EEENS4_14SM90_TMA_STOREES25_S27_S27_EEEvvEEEEvNT_6ParamsE,@"STO_CUDA_ENTRY STV_DEFAULT"
_ZN7cutlass13device_kernelINS_4gemm6kernel13GemmUniversalIN4cute5tupleIJiiiiEEENS1_10collective13CollectiveMmaINS1_35MainloopSm100TmaUmmaWarpSpecializedILi24ELi2ELi4ENS5_IJNS4_1CILi1EEENSA_ILi2EEESB_EEEEENS5_IJNSA_ILi128EEESF_NSA_ILi32EEEEEENS_12float_e4m3_tENS5_IJlSB_lEEESI_SJ_NS4_8TiledMMAINS4_8MMA_AtomIJNS4_10MMA_TraitsINS4_19SM100_MMA_F8F6F4_SSEJSI_SI_fSF_SF_NS4_17integral_constantINS4_4UMMA5MajorELSQ_0EEESR_NSO_INSP_7ScaleInELSS_0EEEST_EEEEEENS4_6LayoutINS5_IJSB_SB_SB_EEENS5_IJNSA_ILi0EEESY_SY_EEEEENS5_IJNS4_10UnderscoreES11_S11_EEEEENS4_23SM90_TMA_LOAD_MULTICASTENS4_14ComposedLayoutINS4_7SwizzleILi1ELi4ELi3EEENS4_18smem_ptr_flag_bitsILi8EEENSW_INS5_IJNSA_ILi8EEESG_EEENS5_IJSG_SB_EEEEEEEvNS4_8identityENS4_13SM90_TMA_LOADES1E_vS1F_EENS_8epilogue10collective18CollectiveEpilogueINS1I_23Sm100TmaWarpSpecializedILi2ELi2ELi64ELb0ELb0EEEJSH_NS5_IJNSW_ISF_SB_EENSW_INSA_ILi64EEESB_EEEEESI_SJ_SI_SJ_NS1I_6fusion15FusionCallbacksIS1M_NS1R_17LinearCombinationISI_fSI_fLNS_15FloatRoundStyleE2EEESH_S1Q_JEEENS4_5SM1004TMEM4LOAD26SM100_TMEM_LOAD_32dp32b64xES1G_NS15_INS16_ILi2ELi4ELi3EEES19_NSW_INS5_IJS1A_S1O_EEENS5_IJS1O_SB_EEEEEEENS4_39AutoVectorizingCopyWithAssumedAlignmentILi128EEENS4_14SM90_TMA_STOREES25_S27_S27_EEEvvEEEEvNT_6ParamsE:
[----:B------:R-:W1:Y:S01]  /*0000*/  LDC R1, c[0x0][0x37c] ;  /* 0x0000df00ff017b82 */ /* 0x000e620000000800 */
[----:B------:R-:W2:Y:S01]  /*0010*/  S2R R170, SR_TID.X ;  /* 0x0000000000aa7919 */ /* 0x000ea20000002100 */
[----:B------:R-:W3:Y:S01]  /*0020*/  LDCU.64 UR8, c[0x0][0x890] ;  /* 0x00011200ff0877ac */ /* 0x000ee20008000a00 */
[----:B------:R-:W-:Y:S02]  /*0030*/  PRMT R158, RZ, 0x7610, R158 ;  /* 0x00007610ff9e7816 */ /* 0x000fe4000000009e */
[----:B------:R-:W-:Y:S01]  /*0040*/  ELECT P3, URZ, PT ;  /* 0x0000000000ff782f */ /* 0x000fe20003860000 */
[----:B---3--:R-:W-:-:S04]  /*0050*/  UISETP.NE.U32.AND UP0, UPT, UR8, URZ, UPT ;  /* 0x000000ff0800728c */ /* 0x008fc8000bf05070 */
[----:B------:R-:W-:Y:S01]  /*0060*/  UISETP.NE.AND.EX UP0, UPT, UR9, URZ, UPT, UP0 ;  /* 0x000000ff0900728c */ /* 0x000fe2000bf05300 */
[----:B--2---:R-:W-:-:S05]  /*0070*/  SHF.R.U32.HI R159, RZ, 0x5, R170 ;  /* 0x00000005ff9f7819 */ /* 0x004fca00000116aa */
[----:B------:R-:W2:Y:S02]  /*0080*/  SHFL.IDX PT, R0, R159, RZ, 0x1f ;  /* 0x00001fff9f007589 */ /* 0x000ea400000e0000 */
[----:B--2---:R-:W-:Y:S01]  /*0090*/  R2UR UR17, R0 ;  /* 0x00000000001172ca */ /* 0x004fe200000e0000 */
[----:B-1----:R-:W-:-:S14]  /*00a0*/  BRA.U UP0, `(.L_x_0) ;  /* 0x0000000100307547 */ /* 0x002fdc000b800000 */
[----:B------:R-:W1:Y:S02]  /*00b0*/  LDCU.64 UR4, c[0x0][0x888] ;  /* 0x00011100ff0477ac */ /* 0x000e640008000a00 */
[----:B-1----:R-:W-:-:S04]  /*00c0*/  UISETP.NE.U32.AND UP0, UPT, UR4, URZ, UPT ;  /* 0x000000ff0400728c */ /* 0x002fc8000bf05070 */
[----:B------:R-:W-:-:S09]  /*00d0*/  UISETP.NE.AND.EX UP0, UPT, UR5, URZ, UPT, UP0 ;  /* 0x000000ff0500728c */ /* 0x000fd2000bf05300 */
[----:B------:R-:W-:Y:S05]  /*00e0*/  BRA.U !UP0, `(.L_x_1) ;  /* 0x0000000108147547 */ /* 0x000fea000b800000 */
[----:B------:R-:W1:Y:S01]  /*00f0*/  LDC.64 R2, c[0x0][0x888] ;  /* 0x00022200ff027b82 */ /* 0x000e620000000a00 */
[----:B------:R-:W1:Y:S02]  /*0100*/  LDCU.64 UR4, c[0x0][0x358] ;  /* 0x00006b00ff0477ac */ /* 0x000e640008000a00 */
[----:B-1----:R1:W5:Y:S01]  /*0110*/  LDG.E R73, desc[UR4][R2.64] ;  /* 0x0000000402497981 */ /* 0x002362000c1e1900 */
[----:B------:R-:W-:Y:S01]  /*0120*/  HFMA2 R158, -RZ, RZ, 0, 5.9604644775390625e-08 ;  /* 0x00000001ff9e7431 */ /* 0x000fe200000001ff */
[----:B------:R-:W-:Y:S05]  /*0130*/  BRA `(.L_x_0) ;  /* 0x00000000000c7947 */ /* 0x000fea0003800000 */
.L_x_1:
[----:B------:R-:W1:Y:S01]  /*0140*/  LDCU UR4, c[0x0][0x880] ;  /* 0x00011000ff0477ac */ /* 0x000e620008000800 */
[----:B------:R-:W-:Y:S01]  /*0150*/  HFMA2 R158, -RZ, RZ, 0, 5.9604644775390625e-08 ;  /* 0x00000001ff9e7431 */ /* 0x000fe200000001ff */
[----:B-1----:R-:W-:-:S07]  /*0160*/  MOV R73, UR4 ;  /* 0x0000000400497c02 */ /* 0x002fce0008000f00 */
.L_x_0:
[----:B------:R-:W2:Y:S02]  /*0170*/  LDCU.64 UR4, c[0x0][0x8b0] ;  /* 0x00011600ff0477ac */ /* 0x000ea40008000a00 */
[----:B--2---:R-:W-:-:S04]  /*0180*/  UISETP.NE.U32.AND UP0, UPT, UR4, URZ, UPT ;  /* 0x000000ff0400728c */ /* 0x004fc8000bf05070 */
[----:B------:R-:W-:-:S09]  /*0190*/  UISETP.NE.AND.EX UP0, UPT, UR5, URZ, UPT, UP0 ;  /* 0x000000ff0500728c */ /* 0x000fd2000bf05300 */
[----:B------:R-:W-:Y:S05]  /*01a0*/  BRA.U UP0, `(.L_x_2) ;  /* 0x0000000100287547 */ /* 0x000fea000b800000 */
[----:B------:R-:W2:Y:S02]  /*01b0*/  LDCU.64 UR4, c[0x0][0x8a8] ;  /* 0x00011500ff0477ac */ /* 0x000ea40008000a00 */
[----:B--2---:R-:W-:-:S04]  /*01c0*/  UISETP.NE.U32.AND UP0, UPT, UR4, URZ, UPT ;  /* 0x000000ff0400728c */ /* 0x004fc8000bf05070 */
[----:B------:R-:W-:-:S09]  /*01d0*/  UISETP.NE.AND.EX UP0, UPT, UR5, URZ, UPT, UP0 ;  /* 0x000000ff0500728c */ /* 0x000fd2000bf05300 */
[----:B------:R-:W-:Y:S05]  /*01e0*/  BRA.U !UP0, `(.L_x_3) ;  /* 0x0000000108107547 */ /* 0x000fea000b800000 */
[----:B------:R-:W2:Y:S01]  /*01f0*/  LDC.64 R70, c[0x0][0x8a8] ;  /* 0x00022a00ff467b82 */ /* 0x000ea20000000a00 */
[----:B------:R-:W2:Y:S02]  /*0200*/  LDCU.64 UR4, c[0x0][0x358] ;  /* 0x00006b00ff0477ac */ /* 0x000ea40008000a00 */
[----:B--2---:R2:W5:Y:S01]  /*0210*/  LDG.E R70, desc[UR4][R70.64] ;  /* 0x0000000446467981 */ /* 0x004562000c1e1900 */
[----:B------:R-:W-:Y:S05]  /*0220*/  BRA `(.L_x_2) ;  /* 0x0000000000087947 */ /* 0x000fea0003800000 */
.L_x_3:
[----:B------:R-:W2:Y:S02]  /*0230*/  LDCU UR4, c[0x0][0x8a0] ;  /* 0x00011400ff0477ac */ /* 0x000ea40008000800 */
[----:B--2---:R-:W-:Y:S02]  /*0240*/  MOV R70, UR4 ;  /* 0x0000000400467c02 */ /* 0x004fe40008000f00 */
.L_x_2:
[----:B------:R-:W-:Y:S01]  /*0250*/  IMAD.U32 R0, RZ, RZ, UR17 ;  /* 0x00000011ff007e24 */ /* 0x000fe2000f8e00ff */
[----:B------:R-:W-:Y:S04]  /*0260*/  BSSY.RECONVERGENT B0, `(.L_x_4) ;  /* 0x000000c000007945 */ /* 0x000fe80003800200 */
[C---:B------:R-:W-:Y:S02]  /*0270*/  ISETP.NE.OR P1, PT, R0.reuse, 0x1, !P3 ;  /* 0x000000010000780c */ /* 0x040fe40005f25670 */
[----:B------:R-:W-:-:S11]  /*0280*/  ISETP.NE.OR P0, PT, R0, 0x3, !P3 ;  /* 0x000000030000780c */ /* 0x000fd60005f05670 */
[----:B------:R-:W-:Y:S05]  /*0290*/  @P1 BRA `(.L_x_5) ;  /* 0x0000000000201947 */ /* 0x000fea0003800000 */
[----:B------:R-:W3:Y:S02]  /*02a0*/  LDCU.64 UR4, c[0x0][0x348] ;  /* 0x00006900ff0477ac */ /* 0x000ee40008000a00 */
[----:B---3--:R-:W-:Y:S02]  /*02b0*/  UIADD3 UR6, UP1, UPT, UR4, 0x80, URZ ;  /* 0x0000008004067890 */ /* 0x008fe4000ff3e0ff */
[----:B------:R-:W-:Y:S02]  /*02c0*/  UIADD3 UR4, UP0, UPT, UR4, 0x180, URZ ;  /* 0x0000018004047890 */ /* 0x000fe4000ff1e0ff */
[----:B------:R-:W-:Y:S02]  /*02d0*/  UIADD3.X UR7, UPT, UPT, URZ, UR5, URZ, UP1, !UPT ;  /* 0x00000005ff077290 */ /* 0x000fe40008ffe4ff */
[----:B------:R-:W-:-:S07]  /*02e0*/  UIADD3.X UR5, UPT, UPT, URZ, UR5, URZ, UP0, !UPT ;  /* 0x00000005ff057290 */ /* 0x000fce00087fe4ff */
[----:B------:R3:W-:Y:S02]  /*02f0*/  UTMACCTL.PF [UR6] ;  /* 0x00000000060079b9 */ /* 0x0007e40008040000 */
[----:B------:R3:W-:Y:S02]  /*0300*/  UTMACCTL.PF [UR4] ;  /* 0x00000000040079b9 */ /* 0x0007e40008040000 */
[----:B---3--:R-:W-:Y:S01]  /*0310*/  NOP ;  /* 0x0000000000007918 */ /* 0x008fe20000000000 */
.L_x_5:
[----:B------:R-:W-:Y:S05]  /*0320*/  BSYNC.RECONVERGENT B0 ;  /* 0x0000000000007941 */ /* 0x000fea0003800200 */
.L_x_4:
[----:B------:R-:W-:Y:S04]  /*0330*/  BSSY.RECONVERGENT B0, `(.L_x_6) ;  /* 0x000000a000007945 */ /* 0x000fe80003800200 */
        /* <DEDUP_REMOVED lines=9> */
.L_x_7:
[----:B------:R-:W-:Y:S05]  /*03d0*/  BSYNC.RECONVERGENT B0 ;  /* 0x0000000000007941 */ /* 0x000fea0003800200 */
.L_x_6:
[----:B------:R-:W3:Y:S01]  /*03e0*/  LDCU.64 UR4, c[0x0][0x888] ;  /* 0x00011100ff0477ac */ /* 0x000ee20008000a00 */
[----:B------:R-:W-:Y:S02]  /*03f0*/  UISETP.EQ.U32.AND UP1, UPT, UR8, URZ, UPT ;  /* 0x000000ff0800728c */ /* 0x000fe4000bf22070 */
[----:B------:R-:W-:Y:S02]  /*0400*/  UPLOP3.LUT UP3, UPT, UPT, UPT, UPT, 0x80, 0x8 ;  /* 0x000000000008789c */ /* 0x000fe40003f6f070 */
[----:B---3--:R-:W-:-:S04]  /*0410*/  UISETP.NE.U32.AND UP0, UPT, UR4, URZ, UPT ;  /* 0x000000ff0400728c */ /* 0x008fc8000bf05070 */
[----:B------:R-:W-:-:S04]  /*0420*/  UISETP.NE.AND.EX UP0, UPT, UR5, URZ, UPT, UP0 ;  /* 0x000000ff0500728c */ /* 0x000fc8000bf05300 */
[----:B------:R-:W-:-:S04]  /*0430*/  UISETP.EQ.OR.EX UP2, UPT, UR9, URZ, !UP0, UP1 ;  /* 0x000000ff0900728c */ /* 0x000fc8000c742710 */
[----:B------:R-:W-:-:S06]  /*0440*/  UP2UR UR4, UPR, URZ, 0x4 ;  /* 0x00000004ff047883 */ /* 0x000fcc0008000000 */
[----:B------:R-:W-:Y:S01]  /*0450*/  MOV R161, UR4 ;  /* 0x0000000400a17c02 */ /* 0x000fe20008000f00 */
[----:B------:R-:W-:Y:S06]  /*0460*/  BRA.U !UP2, `(.L_x_8) ;  /* 0x000000010a207547 */ /* 0x000fec000b800000 */
[----:B------:R-:W-:Y:S01]  /*0470*/  UISETP.NE.U32.AND UP1, UPT, UR8, URZ, UPT ;  /* 0x000000ff0800728c */ /* 0x000fe2000bf25070 */
[----:B-----5:R-:W-:Y:S01]  /*0480*/  FSETP.NEU.AND P0, PT, R73, RZ, PT ;  /* 0x000000ff4900720b */ /* 0x020fe20003f0d000 */
[----:B------:R-:W-:Y:S02]  /*0490*/  USEL UR4, URZ, 0xffffffff, UP0 ;  /* 0xffffffffff047887 */ /* 0x000fe40008000000 */
[----:B------:R-:W-:-:S10]  /*04a0*/  UISETP.NE.AND.EX UP1, UPT, UR9, URZ, UPT, UP1 ;  /* 0x000000ff0900728c */ /* 0x000fd4000bf25310 */
[----:B------:R-:W-:Y:S01]  /*04b0*/  VOTEU.ANY UP0, P0 ;  /* 0x0000000000ff7886 */ /* 0x000fe20000000100 */
[----:B------:R-:W-:-:S04]  /*04c0*/  @!UP1 USEL UR4, URZ, 0xffffffff, UP0 ;  /* 0xffffffffff049887 */ /* 0x000fc80008000000 */
[----:B------:R-:W-:-:S04]  /*04d0*/  ULOP3.LUT UR4, UR4, 0x1, URZ, 0xc0, !UPT ;  /* 0x0000000104047892 */ /* 0x000fc8000f8ec0ff */
[----:B------:R-:W-:-:S11]  /*04e0*/  UISETP.NE.U32.AND UP3, UPT, UR4, 0x1, UPT ;  /* 0x000000010400788c */ /* 0x000fd6000bf65070 */
.L_x_8:
[----:B-1----:R-:W1:Y:S01]  /*04f0*/  SHFL.IDX PT, R2, R159, RZ, 0x1f ;  /* 0x00001fff9f027589 */ /* 0x002e6200000e0000 */
[----:B------:R-:W-:-:S04]  /*0500*/  UISETP.NE.AND UP0, UPT, UR17, 0x2, UPT ;  /* 0x000000021100788c */ /* 0x000fc8000bf05270 */
[----:B------:R-:W-:Y:S01]  /*0510*/  USEL UR37, URZ, 0x1, UP0 ;  /* 0x00000001ff257887 */ /* 0x000fe20008000000 */
[----:B-1----:R-:W-:-:S13]  /*0520*/  ISETP.NE.AND P0, PT, R2, RZ, PT ;  /* 0x000000ff0200720c */ /* 0x002fda0003f05270 */
[----:B------:R-:W-:Y:S05]  /*0530*/  @P0 BRA `(.L_x_9) ;  /* 0x0000000400040947 */ /* 0x000fea0003800000 */
[----:B------:R-:W-:Y:S01]  /*0540*/  ELECT P0, URZ, PT ;  /* 0x0000000000ff782f */ /* 0x000fe20003800000 */
[----:B------:R-:W-:-:S12]  /*0550*/  BSSY.RECONVERGENT B0, `(.L_x_9) ;  /* 0x000003f000007945 */ /* 0x000fd80003800200 */
[----:B------:R-:W-:Y:S05]  /*0560*/  @!P0 BRA `(.L_x_10) ;  /* 0x0000000000f48947 */ /* 0x000fea0003800000 */
[----:B------:R-:W1:Y:S01]  /*0570*/  S2UR UR4, SR_CgaCtaId ;  /* 0x00000000000479c3 */ /* 0x000e620000008800 */
[----:B------:R-:W-:Y:S01]  /*0580*/  UMOV UR5, 0x400 ;  /* 0x0000040000057882 */ /* 0x000fe20000000000 */
[----:B------:R-:W-:Y:S01]  /*0590*/  UMOV UR8, 0x1 ;  /* 0x0000000100087882 */ /* 0x000fe20000000000 */
[----:B------:R-:W-:Y:S01]  /*05a0*/  UMOV UR6, 0x2 ;  /* 0x0000000200067882 */ /* 0x000fe20000000000 */
[----:B------:R-:W-:-:S04]  /*05b0*/  UIADD3 UR8, UPT, UPT, -UR8, 0x100000, URZ ;  /* 0x0010000008087890 */ /* 0x000fc8000fffe1ff */
[----:B------:R-:W-:Y:S02]  /*05c0*/  USHF.L.U32 UR9, UR8, 0xb, URZ ;  /* 0x0000000b08097899 */ /* 0x000fe400080006ff */
[----:B------:R-:W-:Y:S02]  /*05d0*/  USHF.L.U32 UR8, UR8, 0x1, URZ ;  /* 0x0000000108087899 */ /* 0x000fe400080006ff */
[----:B------:R-:W-:-:S04]  /*05e0*/  UIADD3 UR6, UPT, UPT, -UR6, 0x100000, URZ ;  /* 0x0010000006067890 */ /* 0x000fc8000fffe1ff */
[----:B------:R-:W-:Y:S02]  /*05f0*/  USHF.L.U32 UR7, UR6, 0xb, URZ ;  /* 0x0000000b06077899 */ /* 0x000fe400080006ff */
[----:B------:R-:W-:Y:S02]  /*0600*/  USHF.L.U32 UR6, UR6, 0x1, URZ ;  /* 0x0000000106067899 */ /* 0x000fe400080006ff */
[----:B-1----:R-:W-:Y:S01]  /*0610*/  ULEA UR4, UR4, UR5, 0x18 ;  /* 0x0000000504047291 */ /* 0x002fe2000f8ec0ff */
[----:B------:R-:W1:Y:S11]  /*0620*/  FENCE.VIEW.ASYNC.S ;  /* 0x00000000000073c6 */ /* 0x000e760000000000 */
[----:B-1----:R1:W3:Y:S01]  /*0630*/  SYNCS.EXCH.64 URZ, [UR4], UR8 ;  /* 0x0000000804ff75b2 */ /* 0x0022e20008000100 */
[----:B------:R1:W4:Y:S01]  /*0640*/  SYNCS.EXCH.64 URZ, [UR4+0xc0], UR6 ;  /* 0x0000c00604ff75b2 */ /* 0x0003220008000100 */
[----:B------:R1:W1:Y:S01]  /*0650*/  SYNCS.EXCH.64 URZ, [UR4+0x8], UR8 ;  /* 0x0000080804ff75b2 */ /* 0x0002620008000100 */
        /* <DEDUP_REMOVED lines=45> */
[----:B---34-:R-:W-:Y:S01]  /*0930*/  NOP ;  /* 0x0000000000007918 */ /* 0x018fe20000000000 */
.L_x_10:
[----:B-1----:R-:W-:Y:S05]  /*0940*/  BSYNC.RECONVERGENT B0 ;  /* 0x0000000000007941 */ /* 0x002fea0003800200 */
.L_x_9:
[----:B------:R-:W1:Y:S01]  /*0950*/  SHFL.IDX PT, R2, R159, RZ, 0x1f ;  /* 0x00001fff9f027589 */ /* 0x000e6200000e0000 */
[----:B------:R-:W-:Y:S01]  /*0960*/  NOP ;  /* 0x0000000000007918 */ /* 0x000fe20000000000 */
[----:B-1----:R-:W-:-:S13]  /*0970*/  ISETP.NE.AND P0, PT, R2, 0x1, PT ;  /* 0x000000010200780c */ /* 0x002fda0003f05270 */
[----:B------:R-:W-:Y:S05]  /*0980*/  @P0 BRA `(.L_x_11) ;  /* 0x0000000000480947 */ /* 0x000fea0003800000 */
        /* <DEDUP_REMOVED lines=9> */
[----:B------:R-:W-:Y:S01]  /*0a20*/  USHF.L.U32 UR6, UR6, 0x1, URZ ;  /* 0x0000000106067899 */ /* 0x000fe200080006ff */
[----:B------:R-:W-:Y:S01]  /*0a30*/  ELECT P0, URZ, PT ;  /* 0x0000000000ff782f */ /* 0x000fe20003800000 */
[----:B-1----:R-:W-:Y:S01]  /*0a40*/  ULEA UR4, UR4, UR5, 0x18 ;  /* 0x0000000504047291 */ /* 0x002fe2000f8ec0ff */
[----:B------:R-:W1:Y:S11]  /*0a50*/  FENCE.VIEW.ASYNC.S ;  /* 0x00000000000073c6 */ /* 0x000e760000000000 */
[----:B-1----:R1:W3:Y:S01]  /*0a60*/  SYNCS.EXCH.64 URZ, [UR4+0x180], UR8 ;  /* 0x0001800804ff75b2 */ /* 0x0022e20008000100 */
[----:B------:R1:W4:Y:S01]  /*0a70*/  SYNCS.EXCH.64 URZ, [UR4+0x190], UR6 ;  /* 0x0001900604ff75b2 */ /* 0x0003220008000100 */
[----:B------:R1:W1:Y:S01]  /*0a80*/  SYNCS.EXCH.64 URZ, [UR4+0x188], UR8 ;  /* 0x0001880804ff75b2 */ /* 0x0002620008000100 */
[----:B------:R1:W1:Y:S01]  /*0a90*/  SYNCS.EXCH.64 URZ, [UR4+0x198], UR6 ;  /* 0x0001980604ff75b2 */ /* 0x0002620008000100 */
[----:B------:R-:W-:Y:S01]  /*0aa0*/  NOP ;  /* 0x0000000000007918 */ /* 0x000fe20000000000 */
.L_x_11:
[----:B------:R-:W2:Y:S01]  /*0ab0*/  SHFL.IDX PT, R2, R159, RZ, 0x1f ;  /* 0x00001fff9f027589 */ /* 0x000ea200000e0000 */
[----:B------:R-:W-:Y:S01]  /*0ac0*/  NOP ;  /* 0x0000000000007918 */ /* 0x000fe20000000000 */
[----:B--2---:R-:W-:-:S13]  /*0ad0*/  ISETP.NE.AND P0, PT, R2, 0x3, PT ;  /* 0x000000030200780c */ /* 0x004fda0003f05270 */
[----:B------:R-:W-:Y:S05]  /*0ae0*/  @P0 BRA `(.L_x_12) ;  /* 0x0000000000300947 */ /* 0x000fea0003800000 */
[----:B-1----:R-:W1:Y:S01]  /*0af0*/  S2UR UR6, SR_CgaCtaId ;  /* 0x00000000000679c3 */ /* 0x002e620000008800 */
[----:B------:R-:W-:Y:S01]  /*0b00*/  UMOV UR4, 0x400 ;  /* 0x0000040000047882 */ /* 0x000fe20000000000 */
[----:B------:R-:W-:Y:S01]  /*0b10*/  UMOV UR5, 0x20 ;  /* 0x0000002000057882 */ /* 0x000fe20000000000 */
[----:B------:R-:W-:Y:S01]  /*0b20*/  ELECT P0, URZ, PT ;  /* 0x0000000000ff782f */ /* 0x000fe20003800000 */
[----:B-1----:R-:W-:Y:S02]  /*0b30*/  ULEA UR6, UR6, UR4, 0x18 ;  /* 0x0000000406067291 */ /* 0x002fe4000f8ec0ff */
[----:B------:R-:W-:-:S04]  /*0b40*/  UIADD3 UR4, UPT, UPT, -UR5, 0x100000, URZ ;  /* 0x0010000005047890 */ /* 0x000fc8000fffe1ff */
[----:B------:R-:W-:Y:S02]  /*0b50*/  USHF.L.U32 UR5, UR4, 0xb, URZ ;  /* 0x0000000b04057899 */ /* 0x000fe400080006ff */
[----:B------:R-:W-:Y:S01]  /*0b60*/  USHF.L.U32 UR4, UR4, 0x1, URZ ;  /* 0x0000000104047899 */ /* 0x000fe200080006ff */
[----:B------:R-:W1:Y:S11]  /*0b70*/  FENCE.VIEW.ASYNC.S ;  /* 0x00000000000073c6 */ /* 0x000e760000000000 */
[----:B-1----:R2:W1:Y:S01]  /*0b80*/  SYNCS.EXCH.64 URZ, [UR6+0x1a0], UR4 ;  /* 0x0001a00406ff75b2 */ /* 0x0024620008000100 */
[----:B------:R2:W1:Y:S02]  /*0b90*/  SYNCS.EXCH.64 URZ, [UR6+0x1a8], UR4 ;  /* 0x0001a80406ff75b2 */ /* 0x0004640008000100 */
[----:B--2---:R-:W-:Y:S01]  /*0ba0*/  NOP ;  /* 0x0000000000007918 */ /* 0x004fe20000000000 */
.L_x_12:
[----:B------:R-:W2:Y:S01]  /*0bb0*/  SHFL.IDX PT, R2, R159, RZ, 0x1f ;  /* 0x00001fff9f027589 */ /* 0x000ea200000e0000 */
[----:B------:R-:W-:Y:S01]  /*0bc0*/  NOP ;  /* 0x0000000000007918 */ /* 0x000fe20000000000 */
[----:B--2---:R-:W-:-:S13]  /*0bd0*/  ISETP.NE.AND P0, PT, R2, 0x4, PT ;  /* 0x000000040200780c */ /* 0x004fda0003f05270 */
[----:B------:R-:W-:Y:S05]  /*0be0*/  @P0 BRA `(.L_x_13) ;  /* 0x00000000004c0947 */ /* 0x000fea0003800000 */
[----:B-1----:R-:W1:Y:S01]  /*0bf0*/  S2UR UR6, SR_CgaCtaId ;  /* 0x00000000000679c3 */ /* 0x002e620000008800 */
[----:B------:R-:W-:Y:S01]  /*0c00*/  UMOV UR4, 0x1e0 ;  /* 0x000001e000047882 */ /* 0x000fe20000000000 */
[----:B------:R-:W-:Y:S01]  /*0c10*/  UMOV UR5, 0x400 ;  /* 0x0000040000057882 */ /* 0x000fe20000000000 */
[----:B------:R-:W-:Y:S01]  /*0c20*/  USEL UR4, UR4, 0x1a0, UP3 ;  /* 0x000001a004047887 */ /* 0x000fe20009800000 */
[----:B------:R-:W-:Y:S01]  /*0c30*/  UMOV UR8, 0x1 ;  /* 0x0000000100087882 */ /* 0x000fe20000000000 */
[----:B------:R-:W-:Y:S01]  /*0c40*/  ELECT P0, URZ, PT ;  /* 0x0000000000ff782f */ /* 0x000fe20003800000 */
[----:B------:R-:W-:-:S04]  /*0c50*/  UIADD3 UR8, UPT, UPT, -UR8, 0x100000, URZ ;  /* 0x0010000008087890 */ /* 0x000fc8000fffe1ff */
[----:B------:R-:W-:Y:S02]  /*0c60*/  USHF.L.U32 UR9, UR8, 0xb, URZ ;  /* 0x0000000b08097899 */ /* 0x000fe400080006ff */
[----:B------:R-:W-:Y:S02]  /*0c70*/  USHF.L.U32 UR8, UR8, 0x1, URZ ;  /* 0x0000000108087899 */ /* 0x000fe400080006ff */
[----:B-1----:R-:W-:Y:S02]  /*0c80*/  ULEA UR6, UR6, UR5, 0x18 ;  /* 0x0000000506067291 */ /* 0x002fe4000f8ec0ff */
[----:B------:R-:W-:-:S04]  /*0c90*/  UIADD3 UR4, UPT, UPT, -UR4, 0x100000, URZ ;  /* 0x0010000004047890 */ /* 0x000fc8000fffe1ff */
[----:B------:R-:W-:Y:S02]  /*0ca0*/  USHF.L.U32 UR5, UR4, 0xb, URZ ;  /* 0x0000000b04057899 */ /* 0x000fe400080006ff */
[----:B------:R-:W-:Y:S01]  /*0cb0*/  USHF.L.U32 UR4, UR4, 0x1, URZ ;  /* 0x0000000104047899 */ /* 0x000fe200080006ff */
[----:B------:R-:W1:Y:S03]  /*0cc0*/  FENCE.VIEW.ASYNC.S ;  /* 0x00000000000073c6 */ /* 0x000e660000000000 */
[----:B-1----:R2:W1:Y:S08]  /*0cd0*/  SYNCS.EXCH.64 URZ, [UR6+0x1b0], UR8 ;  /* 0x0001b00806ff75b2 */ /* 0x0024700008000100 */
[----:B------:R2:W1:Y:S01]  /*0ce0*/  SYNCS.EXCH.64 URZ, [UR6+0x1c0], UR4 ;  /* 0x0001c00406ff75b2 */ /* 0x0004620008000100 */
[----:B------:R2:W1:Y:S01]  /*0cf0*/  SYNCS.EXCH.64 URZ, [UR6+0x1b8], UR8 ;  /* 0x0001b80806ff75b2 */ /* 0x0004620008000100 */
[----:B------:R2:W1:Y:S02]  /*0d00*/  SYNCS.EXCH.64 URZ, [UR6+0x1c8], UR4 ;  /* 0x0001c80406ff75b2 */ /* 0x0004640008000100 */
[----:B--2---:R-:W-:Y:S01]  /*0d10*/  NOP ;  /* 0x0000000000007918 */ /* 0x004fe20000000000 */
.L_x_13:
[----:B------:R-:W2:Y:S01]  /*0d20*/  SHFL.IDX PT, R2, R159, RZ, 0x1f ;  /* 0x00001fff9f027589 */ /* 0x000ea200000e0000 */
[----:B------:R-:W-:Y:S01]  /*0d30*/  NOP ;  /* 0x0000000000007918 */ /* 0x000fe20000000000 */
[----:B--2---:R-:W-:-:S13]  /*0d40*/  ISETP.NE.AND P0, PT, R2, 0x5, PT ;  /* 0x000000050200780c */ /* 0x004fda0003f05270 */
[----:B------:R-:W-:Y:S05]  /*0d50*/  @P0 BRA `(.L_x_14) ;  /* 0x0000000000580947 */ /* 0x000fea0003800000 */
[----:B-1----:R-:W1:Y:S01]  /*0d60*/  S2UR UR4, SR_CgaCtaId ;  /* 0x00000000000479c3 */ /* 0x002e620000008800 */
        /* <DEDUP_REMOVED lines=12> */
[----:B-1----:R2:W1:Y:S01]  /*0e30*/  SYNCS.EXCH.64 URZ, [UR4+0x1d0], UR8 ;  /* 0x0001d00804ff75b2 */ /* 0x0024620008000100 */
[----:B------:R2:W1:Y:S01]  /*0e40*/  SYNCS.EXCH.64 URZ, [UR4+0x1f0], UR6 ;  /* 0x0001f00604ff75b2 */ /* 0x0004620008000100 */
[----:B------:R2:W1:Y:S01]  /*0e50*/  SYNCS.EXCH.64 URZ, [UR4+0x1d8], UR8 ;  /* 0x0001d80804ff75b2 */ /* 0x0004620008000100 */
[----:B------:R2:W1:Y:S01]  /*0e60*/  SYNCS.EXCH.64 URZ, [UR4+0x1f8], UR6 ;  /* 0x0001f80604ff75b2 */ /* 0x0004620008000100 */
[----:B------:R2:W1:Y:S01]  /*0e70*/  SYNCS.EXCH.64 URZ, [UR4+0x1e0], UR8 ;  /* 0x0001e00804ff75b2 */ /* 0x0004620008000100 */
[----:B------:R2:W1:Y:S01]  /*0e80*/  SYNCS.EXCH.64 URZ, [UR4+0x200], UR6 ;  /* 0x0002000604ff75b2 */ /* 0x0004620008000100 */
[----:B------:R2:W1:Y:S01]  /*0e90*/  SYNCS.EXCH.64 URZ, [UR4+0x1e8], UR8 ;  /* 0x0001e80804ff75b2 */ /* 0x0004620008000100 */
[----:B------:R2:W1:Y:S02]  /*0ea0*/  SYNCS.EXCH.64 URZ, [UR4+0x208], UR6 ;  /* 0x0002080604ff75b2 */ /* 0x0004640008000100 */
[----:B--2---:R-:W-:Y:S01]  /*0eb0*/  NOP ;  /* 0x0000000000007918 */ /* 0x004fe20000000000 */
.L_x_14:
[----:B------:R-:W2:Y:S01]  /*0ec0*/  SHFL.IDX PT, R2, R159, RZ, 0x1f ;  /* 0x00001fff9f027589 */ /* 0x000ea200000e0000 */
[----:B------:R-:W1:Y:S01]  /*0ed0*/  S2UR UR45, SR_CgaCtaId ;  /* 0x00000000002d79c3 */ /* 0x000e620000008800 */
[----:B------:R-:W-:Y:S01]  /*0ee0*/  NOP ;  /* 0x0000000000007918 */ /* 0x000fe20000000000 */
[----:B--2---:R-:W-:-:S13]  /*0ef0*/  ISETP.NE.AND P0, PT, R2, 0x3, PT ;  /* 0x000000030200780c */ /* 0x004fda0003f05270 */
[----:B-1----:R-:W-:Y:S05]  /*0f00*/  @P0 BRA `(.L_x_15) ;  /* 0x0000000000340947 */ /* 0x002fea0003800000 */
[----:B------:R-:W-:Y:S01]  /*0f10*/  UMOV UR4, 0x400 ;  /* 0x0000040000047882 */ /* 0x000fe20000000000 */
[----:B------:R-:W-:Y:S01]  /*0f20*/  UMOV UR6, 0x20 ;  /* 0x0000002000067882 */ /* 0x000fe20000000000 */
[----:B------:R-:W-:Y:S02]  /*0f30*/  ULEA UR4, UR45, UR4, 0x18 ;  /* 0x000000042d047291 */ /* 0x000fe4000f8ec0ff */
[----:B------:R-:W-:-:S04]  /*0f40*/  UIADD3 UR6, UPT, UPT, -UR6, 0x100000, URZ ;  /* 0x0010000006067890 */ /* 0x000fc8000fffe1ff */
[----:B------:R-:W-:Y:S02]  /*0f50*/  USHF.L.U32 UR7, UR6, 0xb, URZ ;  /* 0x0000000b06077899 */ /* 0x000fe400080006ff */
[----:B------:R-:W-:Y:S01]  /*0f60*/  USHF.L.U32 UR6, UR6, 0x1, URZ ;  /* 0x0000000106067899 */ /* 0x000fe200080006ff */
[----:B------:R-:W-:Y:S01]  /*0f70*/  ELECT P0, URZ, PT ;  /* 0x0000000000ff782f */ /* 0x000fe20003800000 */
[----:B------:R-:W1:Y:S10]  /*0f80*/  FENCE.VIEW.ASYNC.S ;  /* 0x00000000000073c6 */ /* 0x000e740000000000 */
[----:B-1----:R1:W2:Y:S01]  /*0f90*/  SYNCS.EXCH.64 URZ, [UR4+0x210], UR6 ;  /* 0x0002100604ff75b2 */ /* 0x0022a20008000100 */
[----:B------:R1:W1:Y:S01]  /*0fa0*/  SYNCS.EXCH.64 URZ, [UR4+0x220], UR6 ;  /* 0x0002200604ff75b2 */ /* 0x0002620008000100 */
[----:B------:R1:W1:Y:S01]  /*0fb0*/  SYNCS.EXCH.64 URZ, [UR4+0x218], UR6 ;  /* 0x0002180604ff75b2 */ /* 0x0002620008000100 */
[----:B------:R1:W1:Y:S01]  /*0fc0*/  SYNCS.EXCH.64 URZ, [UR4+0x228], UR6 ;  /* 0x0002280604ff75b2 */ /* 0x0002620008000100 */
[----:B------:R-:W-:Y:S01]  /*0fd0*/  NOP ;  /* 0x0000000000007918 */ /* 0x000fe20000000000 */
.L_x_15:
[----:B-1----:R-:W1:Y:S01]  /*0fe0*/  LDCU UR4, c[0x0][0x36c] ;  /* 0x00006d80ff0477ac */ /* 0x002e620008000800 */
[----:B------:R-:W-:Y:S01]  /*0ff0*/  ISETP.NE.OR P3, PT, R0, 0x2, !P3 ;  /* 0x000000020000780c */ /* 0x000fe20005f65670 */
[----:B------:R-:W-:Y:S01]  /*1000*/  NOP ;  /* 0x0000000000007918 */ /* 0x000fe20000000000 */
[----:B------:R-:W-:Y:S01]  /*1010*/  LOP3.LUT R0, R170, 0x1f, RZ, 0xc0, !PT ;  /* 0x0000001faa007812 */ /* 0x000fe200078ec0ff */
[----:B------:R-:W-:Y:S02]  /*1020*/  UISETP.NE.AND UP4, UPT, UR17, URZ, UPT ;  /* 0x000000ff1100728c */ /* 0x000fe4000bf85270 */
[----:B-1----:R-:W-:-:S09]  /*1030*/  UISETP.EQ.U32.AND UP5, UPT, UR4, 0x1, UPT ;  /* 0x000000010400788c */ /* 0x002fd2000bfa2070 */
[----:B------:R-:W-:Y:S05]  /*1040*/  BRA.U !UP5, `(.L_x_16) ;  /* 0x000000010d087547 */ /* 0x000fea000b800000 */
[----:B--234-:R-:W-:Y:S01]  /*1050*/  UCGABAR_ARV ;  /* 0x00000000000079c7 */ /* 0x01cfe20008000000 */
[----:B------:R-:W-:Y:S05]  /*1060*/  BRA `(.L_x_17) ;  /* 0x0000000000047947 */ /* 0x000fea0003800000 */
.L_x_16:
[----:B--234-:R-:W-:Y:S01]  /*1070*/  NOP ;  /* 0x0000000000007918 */ /* 0x01cfe20000000000 */
.L_x_17:
[----:B------:R-:W1:Y:S01]  /*1080*/  S2UR UR7, SR_CTAID.X ;  /* 0x00000000000779c3 */ /* 0x000e620000002500 */
[----:B------:R-:W-:-:S05]  /*1090*/  CS2R.32 R160, SR_CgaSize ;  /* 0x0000000000a07805 */ /* 0x000fca0000008a00 */
[----:B------:R-:W-:-:S05]  /*10a0*/  IMAD R160, R160, -0xa0, RZ ;  /* 0xffffff60a0a07824 */ /* 0x000fca00078e02ff */
[----:B------:R-:W-:-:S14]  /*10b0*/  R2UR UR5, R160 ;  /* 0x00000000a00572ca */ /* 0x000fdc00000e0000 */
[----:B------:R-:W2:Y:S01]  /*10c0*/  LDCU UR5, c[0x0][UR5+0x2b0] ;  /* 0x00005600050577ac */ /* 0x000ea20008000800 */
[----:B------:R-:W-:-:S05]  /*10d0*/  CS2R.32 R160, SR_CgaSize ;  /* 0x0000000000a07805 */ /* 0x000fca0000008a00 */
[----:B------:R-:W-:-:S05]  /*10e0*/  IMAD R160, R160, -0xa0, RZ ;  /* 0xffffff60a0a07824 */ /* 0x000fca00078e02ff */
[----:B------:R-:W-:-:S14]  /*10f0*/  R2UR UR4, R160 ;  /* 0x00000000a00472ca */ /* 0x000fdc00000e0000 */
[----:B------:R-:W3:Y:S01]  /*1100*/  LDCU UR4, c[0x0][UR4+0x2b4] ;  /* 0x00005680040477ac */ /* 0x000ee20008000800 */
[----:B------:R-:W4:Y:S01]  /*1110*/  S2UR UR8, SR_CTAID.Y ;  /* 0x00000000000879c3 */ /* 0x000f220000002600 */
[----:B------:R-:W-:-:S05]  /*1120*/  CS2R.32 R160, SR_CgaSize ;  /* 0x0000000000a07805 */ /* 0x000fca0000008a00 */
[----:B------:R-:W-:-:S05]  /*1130*/  IMAD R160, R160, -0xa0, RZ ;  /* 0xffffff60a0a07824 */ /* 0x000fca00078e02ff */
[----:B------:R-:W-:-:S14]  /*1140*/  R2UR UR9, R160 ;  /* 0x00000000a00972ca */ /* 0x000fdc00000e0000 */
[----:B------:R-:W3:Y:S01]  /*1150*/  LDCU UR9, c[0x0][UR9+0x2a0] ;  /* 0x00005400090977ac */ /* 0x000ee20008000800 */
[----:B------:R-:W3:Y:S01]  /*1160*/  LDCU UR21, c[0x0][0xb24] ;  /* 0x00016480ff1577ac */ /* 0x000ee20008000800 */
[----:B------:R-:W1:Y:S01]  /*1170*/  S2UR UR36, SR_CTAID.Z ;  /* 0x00000000002479c3 */ /* 0x000e620000002700 */
[----:B------:R-:W-:-:S05]  /*1180*/  CS2R.32 R160, SR_CgaSize ;  /* 0x0000000000a07805 */ /* 0x000fca0000008a00 */
[----:B------:R-:W-:-:S05]  /*1190*/  IMAD R160, R160, -0xa0, RZ ;  /* 0xffffff60a0a07824 */ /* 0x000fca00078e02ff */
[----:B------:R-:W-:-:S14]  /*11a0*/  R2UR UR63, R160 ;  /* 0x00000000a03f72ca */ /* 0x000fdc00000e0000 */
[----:B------:R-:W3:Y:S01]  /*11b0*/  LDCU UR63, c[0x0][UR63+0x2a4] ;  /* 0x000054803f3f77ac */ /* 0x000ee20008000800 */
[----:B------:R-:W3:Y:S01]  /*11c0*/  LDCU UR42, c[0x0][0xb24] ;  /* 0x00016480ff2a77ac */ /* 0x000ee20008000800 */
[----:B-1----:R-:W-:Y:S01]  /*11d0*/  I2FP.F32.U32 R3, UR7 ;  /* 0x0000000700037c45 */ /* 0x002fe20008201000 */
[----:B------:R-:W1:Y:S04]  /*11e0*/  LDCU UR28, c[0x0][0xb30] ;  /* 0x00016600ff1c77ac */ /* 0x000e680008000800 */
[----:B--2---:R-:W-:Y:S01]  /*11f0*/  FMUL R3, R3, UR5 ;  /* 0x0000000503037c20 */ /* 0x004fe20008400000 */
[----:B------:R-:W-:Y:S01]  /*1200*/  USHF.L.U32 UR26, UR45, 0xb, URZ ;  /* 0x0000000b2d1a7899 */ /* 0x000fe200080006ff */
[----:B----4-:R-:W-:Y:S01]  /*1210*/  I2FP.F32.U32 R2, UR8 ;  /* 0x0000000800027c45 */ /* 0x010fe20008201000 */
[----:B---3--:R-:W-:-:S03]  /*1220*/  UISETP.GE.AND UP2, UPT, UR21, 0x1, UPT ;  /* 0x000000011500788c */ /* 0x008fc6000bf46270 */
[----:B------:R-:W2:Y:S01]  /*1230*/  F2I.U32.TRUNC.NTZ R3, R3 ;  /* 0x0000000300037305 */ /* 0x000ea2000020f000 */
[----:B------:R-:W-:Y:S01]  /*1240*/  UMOV UR16, UR7 ;  /* 0x0000000700107c82 */ /* 0x000fe20008000000 */
[----:B------:R-:W-:Y:S01]  /*1250*/  FMUL R2, R2, UR4 ;  /* 0x0000000402027c20 */ /* 0x000fe20008400000 */
[----:B------:R-:W-:-:S05]  /*1260*/  UMOV UR20, UR8 ;  /* 0x0000000800147c82 */ /* 0x000fca0008000000 */
[----:B------:R-:W3:Y:S01]  /*1270*/  F2I.U32.TRUNC.NTZ R2, R2 ;  /* 0x0000000200027305 */ /* 0x000ee2000020f000 */
[----:B--2---:R-:W-:Y:S02]  /*1280*/  R2UR UR4, R3 ;  /* 0x00000000030472ca */ /* 0x004fe400000e0000 */
[----:B---3--:R-:W-:Y:S02]  /*1290*/  R2UR UR6, R2 ;  /* 0x00000000020672ca */ /* 0x008fe400000e0000 */
[----:B------:R-:W-:-:S09]  /*12a0*/  PRMT R2, RZ, 0x7610, R2 ;  /* 0x00007610ff027816 */ /* 0x000fd20000000002 */
[----:B------:R-:W-:-:S04]  /*12b0*/  UIADD3 UR5, UPT, UPT, -UR4, URZ, URZ ;  /* 0x000000ff04057290 */ /* 0x000fc8000fffe1ff */
[----:B------:R-:W-:Y:S02]  /*12c0*/  UIMAD UR5, UR9, UR5, UR7 ;  /* 0x00000005090572a4 */ /* 0x000fe4000f8e0207 */
[----:B------:R-:W-:-:S04]  /*12d0*/  UIADD3 UR4, UPT, UPT, -UR6, URZ, URZ ;  /* 0x000000ff06047290 */ /* 0x000fc8000fffe1ff */
[----:B------:R-:W-:Y:S01]  /*12e0*/  IMAD.U32 R160, RZ, RZ, UR5 ;  /* 0x00000005ffa07e24 */ /* 0x000fe2000f8e00ff */
[----:B------:R-:W-:Y:S01]  /*12f0*/  UIMAD UR63, UR63, UR4, UR8 ;  /* 0x000000043f3f72a4 */ /* 0x000fe2000f8e0208 */
[----:B-1----:R-:W-:Y:S11]  /*1300*/  BRA.U UP4, `(.L_x_18) ;  /* 0x0000000104287547 */ /* 0x002ff6000b800000 */
[----:B------:R-:W-:Y:S01]  /*1310*/  R2UR UR4, R160 ;  /* 0x00000000a00472ca */ /* 0x000fe200000e0000 */
[----:B------:R-:W-:Y:S02]  /*1320*/  UISETP.NE.AND UP0, UPT, UR63, URZ, UPT ;  /* 0x000000ff3f00728c */ /* 0x000fe4000bf05270 */
[----:B------:R-:W-:-:S10]  /*1330*/  UISETP.NE.AND UP1, UPT, UR63, 0x1, UPT ;  /* 0x000000013f00788c */ /* 0x000fd4000bf25270 */
[----:B------:R-:W-:-:S04]  /*1340*/  UISETP.EQ.OR UP0, UPT, UR4, URZ, !UP0 ;  /* 0x000000ff0400728c */ /* 0x000fc8000c702670 */
[----:B------:R-:W-:Y:S02]  /*1350*/  USEL UR5, URZ, 0x1, !UP0 ;  /* 0x00000001ff057887 */ /* 0x000fe4000c000000 */
[----:B------:R-:W-:Y:S02]  /*1360*/  UISETP.NE.AND UP0, UPT, UR4, URZ, UPT ;  /* 0x000000ff0400728c */ /* 0x000fe4000bf05270 */
[----:B------:R-:W-:-:S04]  /*1370*/  USEL UR4, URZ, 0x2, UP1 ;  /* 0x00000002ff047887 */ /* 0x000fc80008800000 */
[----:B------:R-:W-:-:S04]  /*1380*/  USEL UR4, UR4, 0x2, UP0 ;  /* 0x0000000204047887 */ /* 0x000fc80008000000 */
[----:B------:R-:W-:-:S06]  /*1390*/  UIADD3 UR4, UPT, UPT, UR5, UR4, URZ ;  /* 0x0000000405047290 */ /* 0x000fcc000fffe0ff */
[----:B------:R-:W-:Y:S02]  /*13a0*/  MOV R2, UR4 ;  /* 0x0000000400027c02 */ /* 0x000fe40008000f00 */
.L_x_18:
[----:B------:R-:W-:Y:S05]  /*13b0*/  BRA.U !UP2, `(.L_x_19) ;  /* 0x000000010ad47547 */ /* 0x000fea000b800000 */
[----:B------:R-:W1:Y:S01]  /*13c0*/  LDCU.128 UR12, c[0x0][0xb10] ;  /* 0x00016200ff0c77ac */ /* 0x000e620008000c00 */
[----:B------:R-:W2:Y:S01]  /*13d0*/  LDCU UR6, c[0x0][0x370] ;  /* 0x00006e00ff0677ac */ /* 0x000ea20008000800 */
[----:B------:R-:W3:Y:S01]  /*13e0*/  LDCU UR5, c[0x0][0x374] ;  /* 0x00006e80ff0577ac */ /* 0x000ee20008000800 */
[----:B------:R-:W4:Y:S01]  /*13f0*/  LDCU UR27, c[0x0][0xb0c] ;  /* 0x00016180ff1b77ac */ /* 0x000f220008000800 */
[----:B------:R-:W4:Y:S01]  /*1400*/  LDCU UR4, c[0x0][0xb20] ;  /* 0x00016400ff0477ac */ /* 0x000f220008000800 */
[----:B------:R-:W4:Y:S01]  /*1410*/  LDCU.64 UR8, c[0x0][0xb28] ;  /* 0x00016500ff0877ac */ /* 0x000f220008000a00 */
[----:B-1----:R-:W-:Y:S02]  /*1420*/  UISETP.NE.AND UP0, UPT, UR14, 0x1, UPT ;  /* 0x000000010e00788c */ /* 0x002fe4000bf05270 */
[----:B---3--:R-:W-:Y:S02]  /*1430*/  UIMAD.WIDE.U32 UR10, UR5, UR15, URZ ;  /* 0x0000000f050a72a5 */ /* 0x008fe4000f8e00ff */
[----:B--2---:R-:W-:-:S02]  /*1440*/  UIMAD.WIDE.U32 UR22, UR6, UR12, URZ ;  /* 0x0000000c061672a5 */ /* 0x004fc4000f8e00ff */
[----:B----4-:R-:W-:Y:S02]  /*1450*/  UISETP.NE.AND UP1, UPT, UR27, 0x1, UPT ;  /* 0x000000011b00788c */ /* 0x010fe4000bf25270 */
[----:B------:R-:W-:Y:S01]  /*1460*/  UISETP.NE.AND UP2, UPT, UR21, 0x1, UPT ;  /* 0x000000011500788c */ /* 0x000fe2000bf45270 */
[----:B------:R-:W-:Y:S02]  /*1470*/  UMOV UR10, UR11 ;  /* 0x0000000b000a7c82 */ /* 0x000fe40008000000 */
[----:B------:R-:W-:Y:S01]  /*1480*/  UMOV UR22, UR23 ;  /* 0x0000001700167c82 */ /* 0x000fe20008000000 */
[----:B------:R-:W-:Y:S02]  /*1490*/  @UP0 USHF.R.U32.HI UR5, URZ, UR4, UR10 ;  /* 0x00000004ff050299 */ /* 0x000fe4000801160a */
[----:B------:R-:W-:Y:S02]  /*14a0*/  UIMAD.WIDE.U32 UR24, UR20, UR15, URZ ;  /* 0x0000000f141872a5 */ /* 0x000fe4000f8e00ff */
[----:B------:R-:W-:-:S02]  /*14b0*/  UIMAD.WIDE.U32 UR10, UR5, UR8, URZ ;  /* 0x00000008050a72a5 */ /* 0x000fc4000f8e00ff */
[----:B------:R-:W-:Y:S02]  /*14c0*/  @UP1 USHF.R.U32.HI UR6, URZ, UR13, UR22 ;  /* 0x0000000dff061299 */ /* 0x000fe40008011616 */
[----:B------:R-:W-:Y:S02]  /*14d0*/  UIMAD.WIDE.U32 UR18, UR16, UR12, URZ ;  /* 0x0000000c101272a5 */ /* 0x000fe4000f8e00ff */
[----:B------:R-:W-:Y:S01]  /*14e0*/  UIMAD.WIDE.U32 UR22, UR6, UR8, URZ ;  /* 0x00000008061672a5 */ /* 0x000fe2000f8e00ff */
[----:B------:R-:W-:Y:S01]  /*14f0*/  UMOV UR24, UR25 ;  /* 0x0000001900187c82 */ /* 0x000fe20008000000 */
[----:B------:R-:W-:Y:S01]  /*1500*/  UMOV UR10, UR11 ;  /* 0x0000000b000a7c82 */ /* 0x000fe20008000000 */
[----:B------:R-:W-:Y:S02]  /*1510*/  USHF.R.U32.HI UR24, URZ, UR4, UR24 ;  /* 0x00000004ff187299 */ /* 0x000fe40008011618 */
[----:B------:R-:W-:Y:S02]  /*1520*/  @UP2 USHF.R.U32.HI UR5, URZ, UR9, UR10 ;  /* 0x00000009ff052299 */ /* 0x000fe4000801160a */
[----:B------:R-:W-:Y:S01]  /*1530*/  UMOV UR7, UR23 ;  /* 0x0000001700077c82 */ /* 0x000fe20008000000 */
[----:B------:R-:W-:Y:S01]  /*1540*/  UMOV UR18, UR19 ;  /* 0x0000001300127c82 */ /* 0x000fe20008000000 */
[----:B------:R-:W-:-:S02]  /*1550*/  @UP2 USHF.R.U32.HI UR6, URZ, UR9, UR7 ;  /* 0x00000009ff062299 */ /* 0x000fc40008011607 */
[----:B------:R-:W-:Y:S02]  /*1560*/  USHF.R.U32.HI UR13, URZ, UR13, UR18 ;  /* 0x0000000dff0d7299 */ /* 0x000fe40008011612 */
[----:B------:R-:W-:Y:S02]  /*1570*/  USEL UR4, UR20, UR24, !UP0 ;  /* 0x0000001814047287 */ /* 0x000fe4000c000000 */
[----:B------:R-:W-:Y:S02]  /*1580*/  UIMAD UR7, UR5, UR21, URZ ;  /* 0x00000015050772a4 */ /* 0x000fe4000f8e02ff */
[----:B------:R-:W-:Y:S02]  /*1590*/  USEL UR5, UR16, UR13, !UP1 ;  /* 0x0000000d10057287 */ /* 0x000fe4000c800000 */
[----:B------:R-:W-:Y:S02]  /*15a0*/  UIMAD UR12, UR6, UR21, URZ ;  /* 0x00000015060c72a4 */ /* 0x000fe4000f8e02ff */
[----:B------:R-:W-:-:S02]  /*15b0*/  UISETP.GE.AND UP0, UPT, UR4, UR7, UPT ;  /* 0x000000070400728c */ /* 0x000fc4000bf06270 */
[----:B------:R-:W-:Y:S02]  /*15c0*/  UIMAD.WIDE.U32 UR10, UR4, UR8, URZ ;  /* 0x00000008040a72a5 */ /* 0x000fe4000f8e00ff */
[----:B------:R-:W-:Y:S02]  /*15d0*/  UISETP.GE.OR UP0, UPT, UR5, UR12, UP0 ;  /* 0x0000000c0500728c */ /* 0x000fe40008706670 */
[----:B------:R-:W-:Y:S02]  /*15e0*/  UIMAD.WIDE.U32 UR12, UR5, UR8, URZ ;  /* 0x00000008050c72a5 */ /* 0x000fe4000f8e00ff */
[----:B------:R-:W-:Y:S01]  /*15f0*/  UIADD3 UR10, UPT, UPT, -UR4, URZ, URZ ;  /* 0x000000ff040a7290 */ /* 0x000fe2000fffe1ff */
[----:B------:R-:W-:Y:S01]  /*1600*/  UMOV UR8, UR11 ;  /* 0x0000000b00087c82 */ /* 0x000fe20008000000 */
[----:B------:R-:W-:Y:S02]  /*1610*/  UIADD3 UR11, UPT, UPT, -UR5, URZ, URZ ;  /* 0x000000ff050b7290 */ /* 0x000fe4000fffe1ff */
[----:B------:R-:W-:-:S03]  /*1620*/  USHF.R.U32.HI UR8, URZ, UR9, UR8 ;  /* 0x00000009ff087299 */ /* 0x000fc60008011608 */
[----:B------:R-:W-:Y:S01]  /*1630*/  @!UP0 UMOV UR7, UR13 ;  /* 0x0000000d00078c82 */ /* 0x000fe20008000000 */
[----:B------:R-:W-:Y:S02]  /*1640*/  UIMAD UR20, UR14, UR10, UR20 ;  /* 0x0000000a0e1472a4 */ /* 0x000fe4000f8e0214 */
[----:B------:R-:W-:Y:S02]  /*1650*/  USEL UR8, UR4, UR8, !UP2 ;  /* 0x0000000804087287 */ /* 0x000fe4000d000000 */
[----:B------:R-:W-:Y:S02]  /*1660*/  @!UP0 USHF.R.U32.HI UR7, URZ, UR9, UR7 ;  /* 0x00000009ff078299 */ /* 0x000fe40008011607 */
[----:B------:R-:W-:Y:S02]  /*1670*/  UIADD3 UR9, UPT, UPT, -UR8, URZ, URZ ;  /* 0x000000ff08097290 */ /* 0x000fe4000fffe1ff */
[----:B------:R-:W-:Y:S02]  /*1680*/  @!UP0 USEL UR7, UR5, UR7, !UP2 ;  /* 0x0000000705078287 */ /* 0x000fe4000d000000 */
[----:B------:R-:W-:-:S02]  /*1690*/  UIMAD UR9, UR21, UR9, UR4 ;  /* 0x00000009150972a4 */ /* 0x000fc4000f8e0204 */
[----:B------:R-:W-:Y:S02]  /*16a0*/  @!UP0 UIADD3 UR8, UPT, UPT, UR8, -UR7, URZ ;  /* 0x8000000708088290 */ /* 0x000fe4000fffe0ff */
[----:B------:R-:W-:Y:S02]  /*16b0*/  @!UP0 UIMAD UR6, UR9, UR6, UR7 ;  /* 0x00000006090682a4 */ /* 0x000fe4000f8e0207 */
[----:B------:R-:W-:Y:S02]  /*16c0*/  @!UP0 UIMAD UR4, UR8, UR21, UR5 ;  /* 0x00000015080482a4 */ /* 0x000fe4000f8e0205 */
[----:B------:R-:W-:Y:S02]  /*16d0*/  UIMAD UR16, UR27, UR11, UR16 ;  /* 0x0000000b1b1072a4 */ /* 0x000fe4000f8e0210 */
[----:B------:R-:W-:Y:S01]  /*16e0*/  UIMAD UR20, UR4, UR14, UR20 ;  /* 0x0000000e041472a4 */ /* 0x000fe2000f8e0214 */
[----:B------:R-:W-:Y:S02]  /*16f0*/  @!UP0 UMOV UR5, UR6 ;  /* 0x0000000600058c82 */ /* 0x000fe40008000000 */
[----:B------:R-:W-:-:S12]  /*1700*/  UIMAD UR16, UR5, UR27, UR16 ;  /* 0x0000001b051072a4 */ /* 0x000fd8000f8e0210 */
.L_x_19:
[----:B------:R-:W-:Y:S02]  /*1710*/  UISETP.NE.AND UP1, UPT, UR28, 0x1, UPT ;  /* 0x000000011c00788c */ /* 0x000fe4000bf25270 */
[----:B------:R-:W-:Y:S02]  /*1720*/  UISETP.NE.AND UP0, UPT, UR17, 0x2, UPT ;  /* 0x000000021100788c */ /* 0x000fe4000bf05270 */
[----:B------:R-:W-:-:S05]  /*1730*/  ULOP3.LUT UR21, UR26, 0x800, URZ, 0xc0, !UPT ;  /* 0x000008001a157892 */ /* 0x000fca000f8ec0ff */
[----:B------:R-:W-:Y:S07]  /*1740*/  BRA.U UP1, `(.L_x_20) ;  /* 0x0000000101447547 */ /* 0x000fee000b800000 */
[----:B------:R-:W1:Y:S01]  /*1750*/  LDCU.128 UR8, c[0x0][0xb10] ;  /* 0x00016200ff0877ac */ /* 0x000e620008000c00 */
[----:B------:R-:W2:Y:S01]  /*1760*/  LDCU UR12, c[0x0][0xb0c] ;  /* 0x00016180ff0c77ac */ /* 0x000ea20008000800 */
[----:B------:R-:W3:Y:S01]  /*1770*/  LDCU UR13, c[0x0][0xb20] ;  /* 0x00016400ff0d77ac */ /* 0x000ee20008000800 */
[----:B-1----:R-:W-:Y:S02]  /*1780*/  UIMAD.WIDE.U32 UR6, UR16, UR8, URZ ;  /* 0x00000008100672a5 */ /* 0x002fe4000f8e00ff */
[----:B------:R-:W-:Y:S02]  /*1790*/  UIMAD.WIDE.U32 UR4, UR20, UR11, URZ ;  /* 0x0000000b140472a5 */ /* 0x000fe4000f8e00ff */
[----:B--2---:R-:W-:Y:S02]  /*17a0*/  UISETP.NE.AND UP2, UPT, UR12, 0x1, UPT ;  /* 0x000000010c00788c */ /* 0x004fe4000bf45270 */
[----:B------:R-:W-:Y:S01]  /*17b0*/  UISETP.NE.AND UP1, UPT, UR10, 0x1, UPT ;  /* 0x000000010a00788c */ /* 0x000fe2000bf25270 */
[----:B------:R-:W-:-:S02]  /*17c0*/  UMOV UR6, UR7 ;  /* 0x0000000700067c82 */ /* 0x000fc40008000000 */
[----:B------:R-:W-:Y:S01]  /*17d0*/  UMOV UR4, UR5 ;  /* 0x0000000500047c82 */ /* 0x000fe20008000000 */
[----:B------:R-:W-:Y:S02]  /*17e0*/  USHF.R.U32.HI UR6, URZ, UR9, UR6 ;  /* 0x00000009ff067299 */ /* 0x000fe40008011606 */
[----:B---3--:R-:W-:Y:S02]  /*17f0*/  USHF.R.U32.HI UR4, URZ, UR13, UR4 ;  /* 0x0000000dff047299 */ /* 0x008fe40008011604 */
[----:B------:R-:W-:Y:S02]  /*1800*/  USEL UR5, UR16, UR6, !UP2 ;  /* 0x0000000610057287 */ /* 0x000fe4000d000000 */
[----:B------:R-:W-:-:S04]  /*1810*/  USEL UR4, UR20, UR4, !UP1 ;  /* 0x0000000414047287 */ /* 0x000fc8000c800000 */
[----:B------:R-:W-:Y:S02]  /*1820*/  UIADD3 UR6, UPT, UPT, UR5, -UR4, URZ ;  /* 0x8000000405067290 */ /* 0x000fe4000fffe0ff */
[----:B------:R-:W-:Y:S02]  /*1830*/  UIADD3 UR4, UPT, UPT, -UR5, UR4, URZ ;  /* 0x0000000405047290 */ /* 0x000fe4000fffe1ff */
[----:B------:R-:W-:Y:S02]  /*1840*/  UIMAD UR20, UR6, UR10, UR20 ;  /* 0x0000000a061472a4 */ /* 0x000fe4000f8e0214 */
[----:B------:R-:W-:-:S12]  /*1850*/  UIMAD UR16, UR4, UR12, UR16 ;  /* 0x0000000c041072a4 */ /* 0x000fd8000f8e0210 */
.L_x_20:
[----:B------:R-:W-:Y:S05]  /*1860*/  BRA.U !UP5, `(.L_x_21) ;  /* 0x000000010d0c7547 */ /* 0x000fea000b800000 */
[----:B------:R-:W-:Y:S01]  /*1870*/  UCGABAR_WAIT ;  /* 0x0000000000007dc7 */ /* 0x000fe20008000000 */
[----:B------:R-:W-:Y:S01]  /*1880*/  CCTL.IVALL ;  /* 0x00000000ff00798f */ /* 0x000fe20002000000 */
[----:B------:R-:W-:Y:S05]  /*1890*/  BRA `(.L_x_22) ;  /* 0x0000000000047947 */ /* 0x000fea0003800000 */
.L_x_21:
[----:B------:R-:W-:Y:S06]  /*18a0*/  BAR.SYNC.DEFER_BLOCKING 0x0 ;  /* 0x0000000000007b1d */ /* 0x000fec0000010000 */
.L_x_22:
[----:B------:R-:W-:Y:S05]  /*18b0*/  BRA.U UP0, `(.L_x_23) ;  /* 0x0000001d00907547 */ /* 0x000fea000b800000 */
[----:B------:R-:W1:Y:S01]  /*18c0*/  LDCU UR6, c[0x0][0x38c] ;  /* 0x00007180ff0677ac */ /* 0x000e620008000800 */
[----:B------:R-:W-:Y:S01]  /*18d0*/  PLOP3.LUT P1, PT, PT, PT, UP3, 0x80, 0x8 ;  /* 0x000000000008781c */ /* 0x000fe20003f2f038 */
[----:B------:R-:W-:Y:S01]  /*18e0*/  IMAD.MOV.U32 R12, RZ, RZ, 0x1 ;  /* 0x00000001ff0c7424 */ /* 0x000fe200078e00ff */
[----:B------:R-:W-:Y:S01]  /*18f0*/  ISETP.EQ.OR P2, PT, R0, RZ, P3 ;  /* 0x000000ff0000720c */ /* 0x000fe20001f42670 */
[----:B------:R-:W-:Y:S01]  /*1900*/  UISETP.NE.AND UP1, UPT, UR17, URZ, UPT ;  /* 0x000000ff1100728c */ /* 0x000fe2000bf25270 */
[----:B------:R-:W-:Y:S02]  /*1910*/  PLOP3.LUT P1, PT, P1, PT, PT, 0x8, 0x80 ;  /* 0x000000000080781c */ /* 0x000fe40000f2e170 */
[----:B------:R-:W-:Y:S01]  /*1920*/  CS2R R10, SRZ ;  /* 0x00000000000a7805 */ /* 0x000fe2000001ff00 */
[----:B------:R-:W-:Y:S01]  /*1930*/  IMAD.MOV.U32 R9, RZ, RZ, RZ ;  /* 0x000000ffff097224 */ /* 0x000fe200078e00ff */
[----:B------:R-:W2:Y:S01]  /*1940*/  LDCU UR39, c[0x0][0x370] ;  /* 0x00006e00ff2777ac */ /* 0x000ea20008000800 */
[----:B------:R-:W-:Y:S01]  /*1950*/  IMAD.MOV.U32 R8, RZ, RZ, 0x1 ;  /* 0x00000001ff087424 */ /* 0x000fe200078e00ff */
[----:B------:R-:W3:Y:S01]  /*1960*/  LDCU.64 UR28, c[0x0][0x348] ;  /* 0x00006900ff1c77ac */ /* 0x000ee20008000a00 */
[----:B------:R-:W-:-:S02]  /*1970*/  USHF.R.U32.HI UR44, URZ, 0x5, UR21 ;  /* 0x00000005ff2c7899 */ /* 0x000fc40008011615 */
[----:B-1----:R-:W-:Y:S02]  /*1980*/  UIADD3 UR5, UPT, UPT, UR6, 0x1f, URZ ;  /* 0x0000001f06057890 */ /* 0x002fe4000fffe0ff */
[----:B------:R-:W-:Y:S02]  /*1990*/  UIADD3 UR46, UPT, UPT, UR6, 0x3e, URZ ;  /* 0x0000003e062e7890 */ /* 0x000fe4000fffe0ff */
[----:B------:R-:W-:Y:S01]  /*19a0*/  USHF.R.S32.HI UR4, URZ, 0x1f, UR5 ;  /* 0x0000001fff047899 */ /* 0x000fe20008011405 */
[----:B------:R-:W1:Y:S03]  /*19b0*/  LDCU UR38, c[0x0][0x374] ;  /* 0x00006e80ff2677ac */ /* 0x000e660008000800 */
[----:B------:R-:W-:Y:S02]  /*19c0*/  ULEA.HI UR4, UR4, UR5, URZ, 0x5 ;  /* 0x0000000504047291 */ /* 0x000fe4000f8f28ff */
[----:B------:R-:W-:-:S02]  /*19d0*/  USEL UR25, UR37, 0x2, UP1 ;  /* 0x0000000225197887 */ /* 0x000fc40008800000 */
[----:B------:R-:W-:Y:S02]  /*19e0*/  USHF.R.S32.HI UR41, URZ, 0x5, UR4 ;  /* 0x00000005ff297899 */ /* 0x000fe40008011404 */
[----:B------:R-:W-:Y:S02]  /*19f0*/  UIADD3 UR4, UPT, UPT, UR6, -0x1, URZ ;  /* 0xffffffff06047890 */ /* 0x000fe4000fffe0ff */
[----:B------:R-:W-:Y:S02]  /*1a00*/  UISETP.LT.U32.AND UP0, UPT, UR41, 0x18, UPT ;  /* 0x000000182900788c */ /* 0x000fe4000bf01070 */
[----:B------:R-:W-:Y:S02]  /*1a10*/  UISETP.GE.U32.AND UP2, UPT, UR4, -0x3f, UPT ;  /* 0xffffffc10400788c */ /* 0x000fe4000bf46070 */
[----:B------:R-:W-:Y:S01]  /*1a20*/  USEL UR40, UR41, 0x18, UP0 ;  /* 0x0000001829287887 */ /* 0x000fe20008000000 */
[----:B------:R-:W-:-:S03]  /*1a30*/  UMOV UR5, URZ ;  /* 0x000000ff00057c82 */ /* 0x000fc60008000000 */
[----:B------:R-:W-:Y:S02]  /*1a40*/  UIADD3 UR24, UPT, UPT, UR40, -0x1, URZ ;  /* 0xffffffff28187890 */ /* 0x000fe4000fffe0ff */
[----:B------:R-:W-:-:S03]  /*1a50*/  UIADD3 UR43, UPT, UPT, UR41, -UR40, URZ ;  /* 0x80000028292b7290 */ /* 0x000fc6000fffe0ff */
[----:B------:R-:W-:-:S04]  /*1a60*/  @UP2 UIADD3 UR24, UPT, UPT, UR40, URZ, URZ ;  /* 0x000000ff28182290 */ /* 0x000fc8000fffe0ff */
[----:B-123--:R-:W-:-:S12]  /*1a70*/  UIADD3 UR24, UPT, UPT, UR24, 0x1, URZ ;  /* 0x0000000118187890 */ /* 0x00efd8000fffe0ff */
.L_x_43:
[----:B------:R-:W-:Y:S01]  /*1a80*/  UISETP.NE.AND UP0, UPT, UR45, URZ, UPT ;  /* 0x000000ff2d00728c */ /* 0x000fe2000bf05270 */
[----:B-1----:R-:W1:Y:S08]  /*1a90*/  S2UR UR45, SR_CgaCtaId ;  /* 0x00000000002d79c3 */ /* 0x002e700000008800 */
[----:B------:R-:W-:Y:S05]  /*1aa0*/  BRA.U UP0, `(.L_x_24) ;  /* 0x0000000100347547 */ /* 0x000fea000b800000 */
[----:B------:R-:W2:Y:S01]  /*1ab0*/  S2R R0, SR_CgaCtaId ;  /* 0x0000000000007919 */ /* 0x000ea20000008800 */
[----:B------:R-:W-:Y:S02]  /*1ac0*/  MOV R3, 0x400 ;  /* 0x0000040000037802 */ /* 0x000fe40000000f00 */
[----:B------:R-:W-:Y:S02]  /*1ad0*/  SHF.L.U32 R2, R8, 0x1f, RZ ;  /* 0x0000001f08027819 */ /* 0x000fe400000006ff */
[----:B--2---:R-:W-:-:S05]  /*1ae0*/  LEA R0, R0, R3, 0x18 ;  /* 0x0000000300007211 */ /* 0x004fca00078ec0ff */
[----:B------:R-:W-:-:S04]  /*1af0*/  IMAD R3, R9, 0x8, R0 ;  /* 0x0000000809037824 */ /* 0x000fc800078e0200 */
[----:B------:R-:W2:Y:S02]  /*1b00*/  SYNCS.PHASECHK.TRANS64.TRYWAIT P0, [R3+URZ+0x220], R2 ;  /* 0x00022002030075a7 */ /* 0x000ea400080011ff */
[----:B--2---:R-:W-:Y:S05]  /*1b10*/  @!P0 BRA `(.L_x_25) ;  /* 0x00000078008c8947 */ /* 0x004fea0003800000 */
.L_x_134:
[----:B------:R-:W-:Y:S01]  /*1b20*/  VIADD R9, R9, 0x1 ;  /* 0x0000000109097836 */ /* 0x000fe20000000000 */
[----:B------:R2:W-:Y:S04]  /*1b30*/  SYNCS.ARRIVE.TRANS64.A1T0 RZ, [R3+URZ+0x210], RZ ;  /* 0x000210ff03ff79a7 */ /* 0x0005e800081000ff */
[----:B------:R-:W-:-:S04]  /*1b40*/  ISETP.NE.AND P0, PT, R9, 0x2, PT ;  /* 0x000000020900780c */ /* 0x000fc80003f05270 */
[----:B------:R-:W-:Y:S02]  /*1b50*/  SEL R9, R9, RZ, P0 ;  /* 0x000000ff09097207 */ /* 0x000fe40000000000 */
[----:B--2---:R-:W-:-:S04]  /*1b60*/  SEL R3, RZ, 0x1, P0 ;  /* 0x00000001ff037807 */ /* 0x004fc80000000000 */
[----:B------:R-:W-:-:S07]  /*1b70*/  LOP3.LUT R8, R8, R3, RZ, 0x3c, !PT ;  /* 0x0000000308087212 */ /* 0x000fce00078e3cff */
.L_x_24:
[----:B------:R-:W-:Y:S01]  /*1b80*/  UMOV UR6, 0x400 ;  /* 0x0000040000067882 */ /* 0x000fe20000000000 */
[----:B------:R-:W-:Y:S01]  /*1b90*/  SHF.L.U32 R0, R12, 0x1f, RZ ;  /* 0x0000001f0c007819 */ /* 0x000fe200000006ff */
[----:B-1----:R-:W-:Y:S02]  /*1ba0*/  ULEA UR6, UR45, UR6, 0x18 ;  /* 0x000000062d067291 */ /* 0x002fe4000f8ec0ff */
[----:B------:R-:W-:Y:S02]  /*1bb0*/  UISETP.GE.U32.AND UP0, UPT, UR46, 0x3f, UPT ;  /* 0x0000003f2e00788c */ /* 0x000fe4000bf06070 */
[----:B------:R-:W-:Y:S02]  /*1bc0*/  ULEA UR4, UR5, UR6, 0x3 ;  /* 0x0000000605047291 */ /* 0x000fe4000f8e18ff */
[----:B------:R-:W-:Y:S02]  /*1bd0*/  USHF.L.U32 UR11, UR20, 0x7, URZ ;  /* 0x00000007140b7899 */ /* 0x000fe400080006ff */
[----:B------:R-:W-:Y:S01]  /*1be0*/  ULEA UR35, UR16, UR44, 0x7 ;  /* 0x0000002c10237291 */ /* 0x000fe2000f8e38ff */
[----:B------:R-:W-:-:S04]  /*1bf0*/  UMOV UR13, URZ ;  /* 0x000000ff000d7c82 */ /* 0x000fc80008000000 */
[----:B------:R1:W2:Y:S01]  /*1c00*/  SYNCS.PHASECHK.TRANS64.TRYWAIT P0, [UR4+0xc0], R0 ;  /* 0x0000c000ff0075a7 */ /* 0x0002a20008001104 */
[----:B------:R-:W-:Y:S06]  /*1c10*/  BRA.U !UP0, `(.L_x_26) ;  /* 0x0000000108bc7547 */ /* 0x000fec000b800000 */
[----:B------:R-:W-:Y:S01]  /*1c20*/  UMOV UR7, URZ ;  /* 0x000000ff00077c82 */ /* 0x000fe20008000000 */
[----:B------:R-:W-:-:S05]  /*1c30*/  UMOV UR4, UR5 ;  /* 0x0000000500047c82 */ /* 0x000fca0008000000 */
.L_x_32:
[----:B------:R-:W-:Y:S01]  /*1c40*/  ULEA UR33, UR4, UR6, 0x3 ;  /* 0x0000000604217291 */ /* 0x000fe2000f8e18ff */
[----:B--2---:R-:W-:Y:S01]  /*1c50*/  @!P3 MOV R2, 0x2000 ;  /* 0x000020000002b802 */ /* 0x004fe20000000f00 */
[----:B--2-4-:R-:W-:Y:S10]  /*1c60*/  @P0 BRA `(.L_x_27) ;  /* 0x00000000000c0947 */ /* 0x014ff40003800000 */
[----:B------:R-:W-:-:S04]  /*1c70*/  SHF.L.U32 R3, R12, 0x1f, RZ ;  /* 0x0000001f0c037819 */ /* 0x000fc800000006ff */
[----:B------:R-:W2:Y:S02]  /*1c80*/  SYNCS.PHASECHK.TRANS64.TRYWAIT P0, [UR33+0xc0], R3 ;  /* 0x0000c003ff0075a7 */ /* 0x000ea40008001121 */
[----:B--2---:R-:W-:Y:S05]  /*1c90*/  @!P0 BRA `(.L_x_28) ;  /* 0x0000007800408947 */ /* 0x004fea0003800000 */
.L_x_27:
[----:B------:R2:W-:Y:S01]  /*1ca0*/  @!P3 SYNCS.ARRIVE.TRANS64 RZ, [UR33], R2 ;  /* 0x00000002ffffb9a7 */ /* 0x0005e20008000021 */
[----:B------:R-:W-:-:S04]  /*1cb0*/  ULOP3.LUT UR5, UR25, 0x2, URZ, 0xfc, !UPT ;  /* 0x0000000219057892 */ /* 0x000fc8000f8efcff */
[----:B------:R-:W-:-:S09]  /*1cc0*/  UISETP.NE.AND UP0, UPT, UR5, 0x2, UPT ;  /* 0x000000020500788c */ /* 0x000fd2000bf05270 */
[----:B------:R-:W-:Y:S05]  /*1cd0*/  BRA.U UP0, `(.L_x_29) ;  /* 0x0000000100047547 */ /* 0x000fea000b800000 */
[----:B------:R-:W-:Y:S05]  /*1ce0*/  BPT.TRAP 0x1 ;  /* 0x000000040000795c */ /* 0x000fea0000300000 */
.L_x_29:
[----:B------:R-:W-:Y:S04]  /*1cf0*/  BSSY.RECONVERGENT B0, `(.L_x_30) ;  /* 0x0000003000007945 */ /* 0x000fe80003800200 */
[----:B------:R-:W-:Y:S05]  /*1d00*/  @P2 BRA `(.L_x_31) ;  /* 0x0000000000042947 */ /* 0x000fea0003800000 */
[----:B------:R-:W-:Y:S05]  /*1d10*/  BPT.TRAP 0x1 ;  /* 0x000000040000795c */ /* 0x000fea0000300000 */
.L_x_31:
[----:B------:R-:W-:Y:S05]  /*1d20*/  BSYNC.RECONVERGENT B0 ;  /* 0x0000000000007941 */ /* 0x000fea0003800200 */
.L_x_30:
[----:B------:R-:W-:Y:S02]  /*1d30*/  UIADD3 UR5, UPT, UPT, UR4, 0x1, URZ ;  /* 0x0000000104057890 */ /* 0x000fe4000fffe0ff */
[----:B------:R-:W-:Y:S02]  /*1d40*/  UIADD3 UR16, UP1, UPT, UR28, 0x80, URZ ;  /* 0x000000801c107890 */ /* 0x000fe4000ff3e0ff */
[----:B------:R-:W-:Y:S02]  /*1d50*/  UISETP.NE.AND UP0, UPT, UR5, 0x18, UPT ;  /* 0x000000180500788c */ /* 0x000fe4000bf05270 */
[----:B------:R-:W-:Y:S02]  /*1d60*/  USHF.L.U32 UR34, UR7, 0x5, URZ ;  /* 0x0000000507227899 */ /* 0x000fe400080006ff */
[----:B------:R-:W-:Y:S02]  /*1d70*/  USEL UR9, URZ, 0x1, UP0 ;  /* 0x00000001ff097887 */ /* 0x000fe40008000000 */
[----:B------:R-:W-:-:S02]  /*1d80*/  USEL UR5, UR5, URZ, UP0 ;  /* 0x000000ff05057287 */ /* 0x000fc40008000000 */
[----:B------:R-:W-:Y:S02]  /*1d90*/  UIADD3 UR14, UP0, UPT, UR28, 0x180, URZ ;  /* 0x000001801c0e7890 */ /* 0x000fe4000ff1e0ff */
[----:B------:R-:W-:Y:S01]  /*1da0*/  ULEA UR8, UR5, UR6, 0x3 ;  /* 0x0000000605087291 */ /* 0x000fe2000f8e18ff */
[----:B------:R-:W-:Y:S01]  /*1db0*/  LOP3.LUT R12, R12, UR9, RZ, 0x3c, !PT ;  /* 0x000000090c0c7c12 */ /* 0x000fe2000f8e3cff */
[----:B------:R-:W-:Y:S02]  /*1dc0*/  UIADD3.X UR17, UPT, UPT, URZ, UR29, URZ, UP1, !UPT ;  /* 0x0000001dff117290 */ /* 0x000fe40008ffe4ff */
[----:B------:R-:W-:Y:S01]  /*1dd0*/  UIADD3.X UR15, UPT, UPT, URZ, UR29, URZ, UP0, !UPT ;  /* 0x0000001dff0f7290 */ /* 0x000fe200087fe4ff */
[----:B-1----:R-:W-:Y:S01]  /*1de0*/  SHF.L.U32 R0, R12, 0x1f, RZ ;  /* 0x0000001f0c007819 */ /* 0x002fe200000006ff */
[----:B------:R-:W-:Y:S01]  /*1df0*/  UMOV UR18, 0x0 ;  /* 0x0000000000127882 */ /* 0x000fe20000000000 */
[----:B------:R-:W-:Y:S01]  /*1e00*/  UMOV UR19, 0x10000000 ;  /* 0x1000000000137882 */ /* 0x000fe20000000000 */
[----:B------:R-:W-:Y:S01]  /*1e10*/  UMOV UR12, UR36 ;  /* 0x00000024000c7c82 */ /* 0x000fe20008000000 */
[----:B------:R3:W4:Y:S01]  /*1e20*/  SYNCS.PHASECHK.TRANS64.TRYWAIT P0, [UR8+0xc0], R0 ;  /* 0x0000c000ff0075a7 */ /* 0x0007220008001108 */
[----:B------:R-:W-:Y:S01]  /*1e30*/  USHF.L.U32 UR8, UR4, 0xc, URZ ;  /* 0x0000000c04087899 */ /* 0x000fe200080006ff */
[----:B------:R-:W-:-:S02]  /*1e40*/  UMOV UR9, UR33 ;  /* 0x0000002100097c82 */ /* 0x000fc40008000000 */
[----:B------:R-:W-:Y:S01]  /*1e50*/  UMOV UR4, 0x30000 ;  /* 0x0003000000047882 */ /* 0x000fe20000000000 */
[----:B------:R-:W-:Y:S02]  /*1e60*/  ULOP3.LUT UR32, UR8, UR21, URZ, 0xfc, !UPT ;  /* 0x0000001508207292 */ /* 0x000fe4000f8efcff */
[----:B------:R-:W-:Y:S02]  /*1e70*/  UIADD3 UR8, UPT, UPT, UR6, 0x20600, UR8 ;  /* 0x0002060006087890 */ /* 0x000fe4000fffe008 */
[----:B------:R-:W-:Y:S01]  /*1e80*/  UIADD3 UR32, UPT, UPT, UR6, 0x8600, UR32 ;  /* 0x0000860006207890 */ /* 0x000fe2000fffe020 */
[----:B------:R-:W-:Y:S01]  /*1e90*/  UMOV UR10, UR34 ;  /* 0x00000022000a7c82 */ /* 0x000fe20008000000 */
[----:B------:R-:W-:Y:S01]  /*1ea0*/  UIADD3 UR7, UPT, UPT, UR7, 0x1, URZ ;  /* 0x0000000107077890 */ /* 0x000fe2000fffe0ff */
[----:B------:R-:W-:-:S03]  /*1eb0*/  UMOV UR13, UR24 ;  /* 0x00000018000d7c82 */ /* 0x000fc60008000000 */
[----:B------:R-:W-:-:S03]  /*1ec0*/  UISETP.NE.AND UP0, UPT, UR7, UR24, UPT ;  /* 0x000000180700728c */ /* 0x000fc6000bf05270 */
[----:B------:R1:W-:Y:S01]  /*1ed0*/  UTMALDG.3D.MULTICAST [UR32], [UR16], UR4, desc[UR18] ;  /* 0x00001220100073b4 */ /* 0x0003e20008011804 */
[----:B------:R3:W-:Y:S01]  /*1ee0*/  UTMALDG.3D [UR8], [UR14], desc[UR18] ;  /* 0x000012080e0075b4 */ /* 0x0007e20008011000 */
[----:B-1----:R-:W-:-:S04]  /*1ef0*/  UMOV UR4, UR5 ;  /* 0x0000000500047c82 */ /* 0x002fc80008000000 */
[----:B---3--:R-:W-:Y:S05]  /*1f00*/  BRA.U UP0, `(.L_x_32) ;  /* 0xfffffffd004c7547 */ /* 0x008fea000b83ffff */
.L_x_26:
[----:B------:R-:W-:Y:S01]  /*1f10*/  ULEA UR4, UR5, UR6, 0x3 ;  /* 0x0000000605047291 */ /* 0x000fe2000f8e18ff */
[----:B-1----:R-:W-:Y:S01]  /*1f20*/  SHF.L.U32 R0, R12, 0x1f, RZ ;  /* 0x0000001f0c007819 */ /* 0x002fe200000006ff */
[----:B------:R-:W-:Y:S01]  /*1f30*/  @!P1 SYNCS.ARRIVE.TRANS64.A1T0 RZ, [UR6+0x1a8], RZ ;  /* 0x0001a8ffffff99a7 */ /* 0x000fe20008100006 */
[----:B------:R-:W-:-:S06]  /*1f40*/  UISETP.GT.AND UP0, UPT, UR41, UR40, UPT ;  /* 0x000000282900728c */ /* 0x000fcc000bf04270 */
[----:B--2-4-:R1:W2:Y:S03]  /*1f50*/  SYNCS.PHASECHK.TRANS64.TRYWAIT P0, [UR4+0xc0], R0 ;  /* 0x0000c000ff0075a7 */ /* 0x0142a60008001104 */
[----:B------:R-:W-:Y:S05]  /*1f60*/  BRA.U !UP0, `(.L_x_33) ;  /* 0x0000000108c07547 */ /* 0x000fea000b800000 */
[----:B------:R-:W-:Y:S01]  /*1f70*/  UIADD3 UR26, UPT, UPT, UR43, UR13, URZ ;  /* 0x0000000d2b1a7290 */ /* 0x000fe2000fffe0ff */
[----:B------:R-:W-:-:S11]  /*1f80*/  UMOV UR4, UR5 ;  /* 0x0000000500047c82 */ /* 0x000fd60008000000 */
.L_x_39:
[----:B------:R-:W-:Y:S01]  /*1f90*/  ULEA UR17, UR4, UR6, 0x3 ;  /* 0x0000000604117291 */ /* 0x000fe2000f8e18ff */
[----:B--2---:R-:W-:Y:S01]  /*1fa0*/  @!P3 MOV R2, 0x2000 ;  /* 0x000020000002b802 */ /* 0x004fe20000000f00 */
[----:B--2-4-:R-:W-:Y:S10]  /*1fb0*/  @P0 BRA `(.L_x_34) ;  /* 0x00000000000c0947 */ /* 0x014ff40003800000 */
[----:B------:R-:W-:-:S04]  /*1fc0*/  SHF.L.U32 R3, R12, 0x1f, RZ ;  /* 0x0000001f0c037819 */ /* 0x000fc800000006ff */
[----:B------:R-:W2:Y:S02]  /*1fd0*/  SYNCS.PHASECHK.TRANS64.TRYWAIT P0, [UR17+0xc0], R3 ;  /* 0x0000c003ff0075a7 */ /* 0x000ea40008001111 */
[----:B--2---:R-:W-:Y:S05]  /*1fe0*/  @!P0 BRA `(.L_x_35) ;  /* 0x0000007400848947 */ /* 0x004fea0003800000 */
.L_x_34:
[----:B------:R2:W-:Y:S01]  /*1ff0*/  @!P3 SYNCS.ARRIVE.TRANS64 RZ, [UR17], R2 ;  /* 0x00000002ffffb9a7 */ /* 0x0005e20008000011 */
[----:B------:R-:W-:-:S04]  /*2000*/  ULOP3.LUT UR5, UR25, 0x2, URZ, 0xfc, !UPT ;  /* 0x0000000219057892 */ /* 0x000fc8000f8efcff */
[----:B------:R-:W-:-:S09]  /*2010*/  UISETP.NE.AND UP0, UPT, UR5, 0x2, UPT ;  /* 0x000000020500788c */ /* 0x000fd2000bf05270 */
[----:B------:R-:W-:Y:S05]  /*2020*/  BRA.U UP0, `(.L_x_36) ;  /* 0x0000000100047547 */ /* 0x000fea000b800000 */
[----:B------:R-:W-:Y:S05]  /*2030*/  BPT.TRAP 0x1 ;  /* 0x000000040000795c */ /* 0x000fea0000300000 */
.L_x_36:
[----:B------:R-:W-:Y:S04]  /*2040*/  BSSY.RECONVERGENT B0, `(.L_x_37) ;  /* 0x0000003000007945 */ /* 0x000fe80003800200 */
[----:B------:R-:W-:Y:S05]  /*2050*/  @P2 BRA `(.L_x_38) ;  /* 0x0000000000042947 */ /* 0x000fea0003800000 */
[----:B------:R-:W-:Y:S05]  /*2060*/  BPT.TRAP 0x1 ;  /* 0x000000040000795c */ /* 0x000fea0000300000 */
.L_x_38:
[----:B------:R-:W-:Y:S05]  /*2070*/  BSYNC.RECONVERGENT B0 ;  /* 0x0000000000007941 */ /* 0x000fea0003800200 */
.L_x_37:
[----:B------:R-:W-:Y:S02]  /*2080*/  UIADD3 UR5, UPT, UPT, UR4, 0x1, URZ ;  /* 0x0000000104057890 */ /* 0x000fe4000fffe0ff */
[----:B------:R-:W-:Y:S02]  /*2090*/  UIADD3 UR14, UP1, UPT, UR28, 0x80, URZ ;  /* 0x000000801c0e7890 */ /* 0x000fe4000ff3e0ff */
[----:B------:R-:W-:Y:S02]  /*20a0*/  UISETP.NE.AND UP0, UPT, UR5, 0x18, UPT ;  /* 0x000000180500788c */ /* 0x000fe4000bf05270 */
[----:B------:R-:W-:Y:S02]  /*20b0*/  USHF.L.U32 UR18, UR13, 0x5, URZ ;  /* 0x000000050d127899 */ /* 0x000fe400080006ff */
[----:B------:R-:W-:Y:S02]  /*20c0*/  USEL UR8, URZ, 0x1, UP0 ;  /* 0x00000001ff087887 */ /* 0x000fe40008000000 */
[----:B------:R-:W-:-:S02]  /*20d0*/  USEL UR5, UR5, URZ, UP0 ;  /* 0x000000ff05057287 */ /* 0x000fc40008000000 */
[----:B------:R-:W-:Y:S02]  /*20e0*/  UIADD3 UR22, UP0, UPT, UR28, 0x180, URZ ;  /* 0x000001801c167890 */ /* 0x000fe4000ff1e0ff */
[----:B------:R-:W-:Y:S01]  /*20f0*/  LOP3.LUT R12, R12, UR8, RZ, 0x3c, !PT ;  /* 0x000000080c0c7c12 */ /* 0x000fe2000f8e3cff */
[----:B------:R-:W-:Y:S02]  /*2100*/  USHF.L.U32 UR8, UR4, 0xc, URZ ;  /* 0x0000000c04087899 */ /* 0x000fe400080006ff */
[----:B------:R-:W-:Y:S01]  /*2110*/  ULEA UR7, UR5, UR6, 0x3 ;  /* 0x0000000605077291 */ /* 0x000fe2000f8e18ff */
[----:B-1----:R-:W-:Y:S01]  /*2120*/  SHF.L.U32 R0, R12, 0x1f, RZ ;  /* 0x0000001f0c007819 */ /* 0x002fe200000006ff */
[----:B------:R-:W-:Y:S02]  /*2130*/  ULOP3.LUT UR16, UR8, UR21, URZ, 0xfc, !UPT ;  /* 0x0000001508107292 */ /* 0x000fe4000f8efcff */
[----:B------:R-:W-:Y:S02]  /*2140*/  UIADD3.X UR15, UPT, UPT, URZ, UR29, URZ, UP1, !UPT ;  /* 0x0000001dff0f7290 */ /* 0x000fe40008ffe4ff */
[----:B------:R-:W-:-:S02]  /*2150*/  UIADD3 UR16, UPT, UPT, UR6, 0x8600, UR16 ;  /* 0x0000860006107890 */ /* 0x000fc4000fffe010 */
[----:B------:R-:W-:Y:S01]  /*2160*/  UIADD3 UR8, UPT, UPT, UR6, 0x20600, UR8 ;  /* 0x0002060006087890 */ /* 0x000fe2000fffe008 */
[----:B------:R3:W4:Y:S01]  /*2170*/  SYNCS.PHASECHK.TRANS64.TRYWAIT P0, [UR7+0xc0], R0 ;  /* 0x0000c000ff0075a7 */ /* 0x0007220008001107 */
[----:B------:R-:W-:Y:S01]  /*2180*/  UIADD3.X UR23, UPT, UPT, URZ, UR29, URZ, UP0, !UPT ;  /* 0x0000001dff177290 */ /* 0x000fe200087fe4ff */
[----:B------:R-:W-:Y:S01]  /*2190*/  UMOV UR4, 0x30000 ;  /* 0x0003000000047882 */ /* 0x000fe20000000000 */
[----:B------:R-:W-:Y:S01]  /*21a0*/  UMOV UR30, 0x0 ;  /* 0x00000000001e7882 */ /* 0x000fe20000000000 */
[----:B------:R-:W-:Y:S01]  /*21b0*/  UMOV UR31, 0x10000000 ;  /* 0x10000000001f7882 */ /* 0x000fe20000000000 */
[----:B------:R-:W-:Y:S01]  /*21c0*/  UMOV UR19, UR35 ;  /* 0x0000002300137c82 */ /* 0x000fe20008000000 */
[----:B------:R-:W-:Y:S01]  /*21d0*/  UMOV UR20, UR36 ;  /* 0x0000002400147c82 */ /* 0x000fe20008000000 */
[----:B------:R-:W-:Y:S01]  /*21e0*/  UMOV UR12, UR36 ;  /* 0x00000024000c7c82 */ /* 0x000fe20008000000 */
[----:B------:R-:W-:Y:S01]  /*21f0*/  UMOV UR9, UR17 ;  /* 0x0000001100097c82 */ /* 0x000fe20008000000 */
[----:B------:R-:W-:Y:S01]  /*2200*/  UMOV UR10, UR18 ;  /* 0x00000012000a7c82 */ /* 0x000fe20008000000 */
[----:B------:R1:W-:Y:S01]  /*2210*/  UTMALDG.3D.MULTICAST [UR16], [UR14], UR4, desc[UR30] ;  /* 0x00001e100e0073b4 */ /* 0x0003e20008011804 */
[----:B------:R-:W-:-:S04]  /*2220*/  UIADD3 UR13, UPT, UPT, UR13, 0x1, URZ ;  /* 0x000000010d0d7890 */ /* 0x000fc8000fffe0ff */
[----:B------:R-:W-:Y:S01]  /*2230*/  UISETP.NE.AND UP0, UPT, UR13, UR26, UPT ;  /* 0x0000001a0d00728c */ /* 0x000fe2000bf05270 */
[----:B------:R3:W-:Y:S01]  /*2240*/  UTMALDG.3D [UR8], [UR22], desc[UR30] ;  /* 0x00001e08160075b4 */ /* 0x0007e20008011000 */
[----:B-1----:R-:W-:-:S07]  /*2250*/  UMOV UR4, UR5 ;  /* 0x0000000500047c82 */ /* 0x002fce0008000000 */
[----:B---3--:R-:W-:Y:S05]  /*2260*/  BRA.U UP0, `(.L_x_39) ;  /* 0xfffffffd00487547 */ /* 0x008fea000b83ffff */
.L_x_33:
[C---:B------:R-:W-:Y:S01]  /*2270*/  LEA R3, R11.reuse, UR6, 0x3 ;  /* 0x000000060b037c11 */ /* 0x040fe2000f8e18ff */
[----:B------:R-:W-:Y:S01]  /*2280*/  NOP ;  /* 0x0000000000007918 */ /* 0x000fe20000000000 */
[----:B-1----:R-:W-:Y:S02]  /*2290*/  SHF.L.U32 R0, R10, 0x1f, RZ ;  /* 0x0000001f0a007819 */ /* 0x002fe400000006ff */
[----:B------:R-:W-:Y:S02]  /*22a0*/  LEA R5, R11, UR6, 0x4 ;  /* 0x000000060b057c11 */ /* 0x000fe4000f8e20ff */
[----:B--2-4-:R-:W1:Y:S02]  /*22b0*/  SYNCS.PHASECHK.TRANS64.TRYWAIT P0, [R3+URZ+0x1b0], R0 ;  /* 0x0001b000030075a7 */ /* 0x014e6400080011ff */
[----:B-1----:R-:W-:Y:S05]  /*22c0*/  @!P0 BRA `(.L_x_40) ;  /* 0x0000007000e48947 */ /* 0x002fea0003800000 */
.L_x_137:
[----:B------:R-:W2:Y:S01]  /*22d0*/  LDS.128 R4, [R5+0x240] ;  /* 0x0002400005047984 */ /* 0x000ea20000000c00 */
[----:B------:R-:W-:Y:S01]  /*22e0*/  UISETP.GE.AND UP0, UPT, UR42, 0x1, UPT ;  /* 0x000000012a00788c */ /* 0x000fe2000bf06270 */
[----:B------:R-:W-:Y:S01]  /*22f0*/  @!PT LDS RZ, [RZ] ;  /* 0x00000000fffff984 */ /* 0x000fe20000000800 */
[----:B------:R-:W-:Y:S01]  /*2300*/  @!PT LDS RZ, [RZ] ;  /* 0x00000000fffff984 */ /* 0x000fe20000000800 */
[----:B------:R-:W-:Y:S01]  /*2310*/  @!PT LDS RZ, [RZ] ;  /* 0x00000000fffff984 */ /* 0x000fe20000000800 */
[----:B------:R-:W-:Y:S01]  /*2320*/  @!PT LDS RZ, [RZ] ;  /* 0x00000000fffff984 */ /* 0x000fe20000000800 */
[----:B------:R3:W-:Y:S06]  /*2330*/  MEMBAR.ALL.CTA ;  /* 0x0000000000007992 */ /* 0x0007ec0000008000 */
[----:B---3--:R-:W3:Y:S01]  /*2340*/  FENCE.VIEW.ASYNC.S ;  /* 0x00000000000073c6 */ /* 0x008ee20000000000 */
[----:B--2---:R-:W-:-:S13]  /*2350*/  LOP3.LUT P0, RZ, R6, 0x1, RZ, 0xc0, !PT ;  /* 0x0000000106ff7812 */ /* 0x004fda000780c0ff */
[----:B---3--:R-:W-:Y:S01]  /*2360*/  VOTEU.ANY UP1, P0 ;  /* 0x0000000000ff7886 */ /* 0x008fe20000020100 */
[----:B------:R-:W-:-:S13]  /*2370*/  PLOP3.LUT P0, PT, PT, PT, UP1, 0x80, 0x8 ;  /* 0x000000000008781c */ /* 0x000fda0003f0f018 */
[----:B-1----:R-:W-:Y:S02]  /*2380*/  @P0 LOP3.LUT R0, R5, 0xffff, RZ, 0xc0, !PT ;  /* 0x0000ffff05000812 */ /* 0x002fe400078ec0ff */
[----:B------:R-:W-:Y:S02]  /*2390*/  @P0 MOV R2, R4 ;  /* 0x0000000400020202 */ /* 0x000fe40000000f00 */
[----:B------:R-:W-:Y:S01]  /*23a0*/  @P0 R2UR UR7, R0 ;  /* 0x00000000000702ca */ /* 0x000fe200000e0000 */
[----:B------:R-:W-:Y:S01]  /*23b0*/  VIADD R0, R3, 0x1c0 ;  /* 0x000001c003007836 */ /* 0x000fe20000000000 */
[----:B------:R-:W-:Y:S02]  /*23c0*/  @P0 SHF.R.U32.HI R4, RZ, 0x10, R5 ;  /* 0x00000010ff040819 */ /* 0x000fe40000011605 */
[----:B------:R-:W-:Y:S02]  /*23d0*/  @P0 R2UR UR8, R2 ;  /* 0x00000000020802ca */ /* 0x000fe400000e0000 */
[----:B------:R-:W-:-:S02]  /*23e0*/  PRMT R0, RZ, 0x654, R0 ;  /* 0x00000654ff007816 */ /* 0x000fc40000000000 */
[----:B------:R-:W-:Y:S02]  /*23f0*/  @P0 R2UR UR4, R4 ;  /* 0x00000000040402ca */ /* 0x000fe400000e0000 */
[----:B------:R1:W-:Y:S03]  /*2400*/  SYNCS.ARRIVE.TRANS64.RED.A1T0 RZ, [R0+URZ], RZ ;  /* 0x000000ff00ff79a7 */ /* 0x0003e600081004ff */
[----:B------:R-:W-:-:S04]  /*2410*/  @UP1 UMOV UR27, UR7 ;  /* 0x00000007001b1c82 */ /* 0x000fc80008000000 */
[----:B------:R-:W-:-:S04]  /*2420*/  @UP1 UMOV UR37, UR8 ;  /* 0x0000000800251c82 */ /* 0x000fc80008000000 */
[----:B------:R-:W-:Y:S01]  /*2430*/  @UP1 UMOV UR36, UR4 ;  /* 0x0000000400241c82 */ /* 0x000fe20008000000 */
[----:B------:R-:W-:Y:S05]  /*2440*/  BRA.U !UP0, `(.L_x_41) ;  /* 0x0000000108d47547 */ /* 0x000fea000b800000 */
[----:B------:R-:W2:Y:S01]  /*2450*/  LDCU.128 UR12, c[0x0][0xb10] ;  /* 0x00016200ff0c77ac */ /* 0x000ea20008000c00 */
[----:B------:R-:W3:Y:S01]  /*2460*/  LDCU UR26, c[0x0][0xb20] ;  /* 0x00016400ff1a77ac */ /* 0x000ee20008000800 */
[----:B------:R-:W4:Y:S01]  /*2470*/  LDCU UR20, c[0x0][0xb0c] ;  /* 0x00016180ff1477ac */ /* 0x000f220008000800 */
[----:B------:R-:W1:Y:S01]  /*2480*/  LDCU.64 UR10, c[0x0][0xb28] ;  /* 0x00016500ff0a77ac */ /* 0x000e620008000a00 */
[----:B------:R-:W-:Y:S02]  /*2490*/  UISETP.NE.AND UP3, UPT, UR42, 0x1, UPT ;  /* 0x000000012a00788c */ /* 0x000fe4000bf65270 */
[----:B--2---:R-:W-:Y:S02]  /*24a0*/  UIMAD.WIDE.U32 UR16, UR38, UR15, URZ ;  /* 0x0000000f261072a5 */ /* 0x004fe4000f8e00ff */
[----:B------:R-:W-:Y:S02]  /*24b0*/  UIMAD.WIDE.U32 UR8, UR39, UR12, URZ ;  /* 0x0000000c270872a5 */ /* 0x000fe4000f8e00ff */
[----:B------:R-:W-:-:S02]  /*24c0*/  UISETP.NE.AND UP0, UPT, UR14, 0x1, UPT ;  /* 0x000000010e00788c */ /* 0x000fc4000bf05270 */
[----:B------:R-:W-:Y:S01]  /*24d0*/  UIMAD.WIDE.U32 UR22, UR27, UR15, URZ ;  /* 0x0000000f1b1672a5 */ /* 0x000fe2000f8e00ff */
[----:B------:R-:W-:Y:S02]  /*24e0*/  UMOV UR16, UR17 ;  /* 0x0000001100107c82 */ /* 0x000fe40008000000 */
[----:B------:R-:W-:Y:S01]  /*24f0*/  UMOV UR8, UR9 ;  /* 0x0000000900087c82 */ /* 0x000fe20008000000 */
[----:B---3--:R-:W-:Y:S02]  /*2500*/  USHF.R.U32.HI UR16, URZ, UR26, UR16 ;  /* 0x0000001aff107299 */ /* 0x008fe40008011610 */
[----:B----4-:R-:W-:Y:S02]  /*2510*/  UISETP.NE.AND UP2, UPT, UR20, 0x1, UPT ;  /* 0x000000011400788c */ /* 0x010fe4000bf45270 */
[----:B------:R-:W-:Y:S02]  /*2520*/  USHF.R.U32.HI UR8, URZ, UR13, UR8 ;  /* 0x0000000dff087299 */ /* 0x000fe40008011608 */
[----:B------:R-:W-:-:S02]  /*2530*/  USEL UR7, UR38, UR16, !UP0 ;  /* 0x0000001026077287 */ /* 0x000fc4000c000000 */
[----:B------:R-:W-:Y:S02]  /*2540*/  USEL UR8, UR39, UR8, !UP2 ;  /* 0x0000000827087287 */ /* 0x000fe4000d000000 */
[----:B-1----:R-:W-:Y:S01]  /*2550*/  UIMAD.WIDE.U32 UR16, UR7, UR10, URZ ;  /* 0x0000000a071072a5 */ /* 0x002fe2000f8e00ff */
[----:B------:R-:W-:Y:S01]  /*2560*/  UMOV UR4, UR23 ;  /* 0x0000001700047c82 */ /* 0x000fe20008000000 */
[----:B------:R-:W-:Y:S02]  /*2570*/  UIMAD.WIDE.U32 UR18, UR37, UR12, URZ ;  /* 0x0000000c251272a5 */ /* 0x000fe4000f8e00ff */
[----:B------:R-:W-:-:S03]  /*2580*/  UIMAD.WIDE.U32 UR22, UR8, UR10, URZ ;  /* 0x0000000a081672a5 */ /* 0x000fc6000f8e00ff */
[----:B------:R-:W-:Y:S01]  /*2590*/  UMOV UR16, UR17 ;  /* 0x0000001100107c82 */ /* 0x000fe20008000000 */
[----:B------:R-:W-:Y:S02]  /*25a0*/  USHF.R.U32.HI UR4, URZ, UR26, UR4 ;  /* 0x0000001aff047299 */ /* 0x000fe40008011604 */
[----:B------:R-:W-:Y:S01]  /*25b0*/  @UP3 USHF.R.U32.HI UR7, URZ, UR11, UR16 ;  /* 0x0000000bff073299 */ /* 0x000fe20008011610 */
[----:B------:R-:W-:Y:S01]  /*25c0*/  UMOV UR18, UR19 ;  /* 0x0000001300127c82 */ /* 0x000fe20008000000 */
[----:B------:R-:W-:Y:S01]  /*25d0*/  UMOV UR22, UR23 ;  /* 0x0000001700167c82 */ /* 0x000fe20008000000 */
[----:B------:R-:W-:Y:S02]  /*25e0*/  USHF.R.U32.HI UR13, URZ, UR13, UR18 ;  /* 0x0000000dff0d7299 */ /* 0x000fe40008011612 */
[----:B------:R-:W-:Y:S02]  /*25f0*/  USEL UR4, UR27, UR4, !UP0 ;  /* 0x000000041b047287 */ /* 0x000fe4000c000000 */
[----:B------:R-:W-:-:S02]  /*2600*/  @UP3 USHF.R.U32.HI UR8, URZ, UR11, UR22 ;  /* 0x0000000bff083299 */ /* 0x000fc40008011616 */
[----:B------:R-:W-:Y:S02]  /*2610*/  UIMAD UR9, UR42, UR7, URZ ;  /* 0x000000072a0972a4 */ /* 0x000fe4000f8e02ff */
[----:B------:R-:W-:Y:S02]  /*2620*/  USEL UR7, UR37, UR13, !UP2 ;  /* 0x0000000d25077287 */ /* 0x000fe4000d000000 */
[----:B------:R-:W-:Y:S02]  /*2630*/  UIMAD UR12, UR42, UR8, URZ ;  /* 0x000000082a0c72a4 */ /* 0x000fe4000f8e02ff */
[----:B------:R-:W-:Y:S02]  /*2640*/  UISETP.GE.AND UP0, UPT, UR4, UR9, UPT ;  /* 0x000000090400728c */ /* 0x000fe4000bf06270 */
[----:B------:R-:W-:Y:S02]  /*2650*/  UIMAD.WIDE.U32 UR16, UR4, UR10, URZ ;  /* 0x0000000a041072a5 */ /* 0x000fe4000f8e00ff */
[----:B------:R-:W-:-:S02]  /*2660*/  UISETP.GE.OR UP0, UPT, UR7, UR12, UP0 ;  /* 0x0000000c0700728c */ /* 0x000fc40008706670 */
        /* <DEDUP_REMOVED lines=19> */
.L_x_41:
[----:B------:R-:W2:Y:S02]  /*27a0*/  LDCU UR4, c[0x0][0xb30] ;  /* 0x00016600ff0477ac */ /* 0x000ea40008000800 */
[----:B--2---:R-:W-:-:S09]  /*27b0*/  UISETP.NE.AND UP0, UPT, UR4, 0x1, UPT ;  /* 0x000000010400788c */ /* 0x004fd2000bf05270 */
[----:B------:R-:W-:Y:S05]  /*27c0*/  BRA.U UP0, `(.L_x_42) ;  /* 0x0000000100447547 */ /* 0x000fea000b800000 */
[----:B------:R-:W2:Y:S01]  /*27d0*/  LDCU.128 UR12, c[0x0][0xb10] ;  /* 0x00016200ff0c77ac */ /* 0x000ea20008000c00 */
[----:B------:R-:W3:Y:S01]  /*27e0*/  LDCU UR16, c[0x0][0xb0c] ;  /* 0x00016180ff1077ac */ /* 0x000ee20008000800 */
[----:B------:R-:W4:Y:S01]  /*27f0*/  LDCU UR17, c[0x0][0xb20] ;  /* 0x00016400ff1177ac */ /* 0x000f220008000800 */
[----:B--2---:R-:W-:Y:S02]  /*2800*/  UIMAD.WIDE.U32 UR10, UR37, UR12, URZ ;  /* 0x0000000c250a72a5 */ /* 0x004fe4000f8e00ff */
[----:B------:R-:W-:Y:S02]  /*2810*/  UIMAD.WIDE.U32 UR8, UR27, UR15, URZ ;  /* 0x0000000f1b0872a5 */ /* 0x000fe4000f8e00ff */
[----:B---3--:R-:W-:Y:S02]  /*2820*/  UISETP.NE.AND UP2, UPT, UR16, 0x1, UPT ;  /* 0x000000011000788c */ /* 0x008fe4000bf45270 */
[----:B------:R-:W-:Y:S01]  /*2830*/  UISETP.NE.AND UP0, UPT, UR14, 0x1, UPT ;  /* 0x000000010e00788c */ /* 0x000fe2000bf05270 */
[----:B------:R-:W-:-:S02]  /*2840*/  UMOV UR7, UR11 ;  /* 0x0000000b00077c82 */ /* 0x000fc40008000000 */
[----:B------:R-:W-:Y:S01]  /*2850*/  UMOV UR4, UR9 ;  /* 0x0000000900047c82 */ /* 0x000fe20008000000 */
[----:B------:R-:W-:Y:S02]  /*2860*/  USHF.R.U32.HI UR7, URZ, UR13, UR7 ;  /* 0x0000000dff077299 */ /* 0x000fe40008011607 */
[----:B----4-:R-:W-:Y:S02]  /*2870*/  USHF.R.U32.HI UR4, URZ, UR17, UR4 ;  /* 0x00000011ff047299 */ /* 0x010fe40008011604 */
[----:B------:R-:W-:Y:S02]  /*2880*/  USEL UR7, UR37, UR7, !UP2 ;  /* 0x0000000725077287 */ /* 0x000fe4000d000000 */
[----:B------:R-:W-:-:S04]  /*2890*/  USEL UR4, UR27, UR4, !UP0 ;  /* 0x000000041b047287 */ /* 0x000fc8000c000000 */
[----:B------:R-:W-:Y:S02]  /*28a0*/  UIADD3 UR8, UPT, UPT, UR7, -UR4, URZ ;  /* 0x8000000407087290 */ /* 0x000fe4000fffe0ff */
[----:B------:R-:W-:Y:S02]  /*28b0*/  UIADD3 UR4, UPT, UPT, -UR7, UR4, URZ ;  /* 0x0000000407047290 */ /* 0x000fe4000fffe1ff */
[----:B------:R-:W-:Y:S02]  /*28c0*/  UIMAD UR27, UR8, UR14, UR27 ;  /* 0x0000000e081b72a4 */ /* 0x000fe4000f8e021b */
[----:B------:R-:W-:-:S12]  /*28d0*/  UIMAD UR37, UR4, UR16, UR37 ;  /* 0x00000010042572a4 */ /* 0x000fd8000f8e0225 */
.L_x_42:
[----:B------:R-:W-:Y:S01]  /*28e0*/  VIADD R11, R11, 0x1 ;  /* 0x000000010b0b7836 */ /* 0x000fe20000000000 */
[----:B------:R-:W-:Y:S01]  /*28f0*/  R2UR UR4, R160 ;  /* 0x00000000a00472ca */ /* 0x000fe200000e0000 */
[----:B------:R-:W-:Y:S01]  /*2900*/  UIADD3 UR20, UPT, UPT, UR27, UR63, URZ ;  /* 0x0000003f1b147290 */ /* 0x000fe2000fffe0ff */
[----:B------:R-:W-:Y:S02]  /*2910*/  PLOP3.LUT P1, PT, PT, PT, PT, 0x80, 0x8 ;  /* 0x000000000008781c */ /* 0x000fe40003f2f070 */
[----:B------:R-:W-:-:S04]  /*2920*/  ISETP.NE.AND P0, PT, R11, 0x2, PT ;  /* 0x000000020b00780c */ /* 0x000fc80003f05270 */
[----:B------:R-:W-:Y:S02]  /*2930*/  SEL R3, RZ, 0x1, P0 ;  /* 0x00000001ff037807 */ /* 0x000fe40000000000 */
[----:B------:R-:W-:Y:S02]  /*2940*/  SEL R11, R11, RZ, P0 ;  /* 0x000000ff0b0b7207 */ /* 0x000fe40000000000 */
[----:B------:R-:W-:Y:S01]  /*2950*/  LOP3.LUT R10, R10, R3, RZ, 0x3c, !PT ;  /* 0x000000030a0a7212 */ /* 0x000fe200078e3cff */
[----:B------:R-:W-:Y:S01]  /*2960*/  UIADD3 UR16, UPT, UPT, UR37, UR4, URZ ;  /* 0x0000000425107290 */ /* 0x000fe2000fffe0ff */
[----:B------:R-:W-:Y:S11]  /*2970*/  BRA.U UP1, `(.L_x_43) ;  /* 0xfffffff101407547 */ /* 0x000ff6000b83ffff */
[----:B------:R-:W-:Y:S01]  /*2980*/  UIADD3 UR7, UPT, UPT, UR6, 0xc0, URZ ;  /* 0x000000c006077890 */ /* 0x000fe2000fffe0ff */
[----:B------:R-:W-:-:S03]  /*2990*/  SHF.L.U32 R3, R12, 0x1f, RZ ;  /* 0x0000001f0c037819 */ /* 0x000fc600000006ff */
[----:B------:R-:W-:-:S09]  /*29a0*/  ULEA UR4, UR5, UR7, 0x3 ;  /* 0x0000000705047291 */ /* 0x000fd2000f8e18ff */
[----:B------:R-:W2:Y:S02]  /*29b0*/  SYNCS.PHASECHK.TRANS64.TRYWAIT P0, [UR4], R3 ;  /* 0x00000003ff0075a7 */ /* 0x000ea40008001104 */
[----:B--2---:R-:W-:Y:S05]  /*29c0*/  @!P0 BRA `(.L_x_44) ;  /* 0x0000006c00388947 */ /* 0x004fea0003800000 */
.L_x_139:
[----:B------:R-:W-:-:S04]  /*29d0*/  UIADD3 UR4, UPT, UPT, UR5, 0x1, URZ ;  /* 0x0000000105047890 */ /* 0x000fc8000fffe0ff */
[----:B------:R-:W-:-:S04]  /*29e0*/  UISETP.NE.AND UP0, UPT, UR4, 0x18, UPT ;  /* 0x000000180400788c */ /* 0x000fc8000bf05270 */
[----:B------:R-:W-:Y:S02]  /*29f0*/  USEL UR6, URZ, 0x1, UP0 ;  /* 0x00000001ff067887 */ /* 0x000fe40008000000 */
[----:B------:R-:W-:-:S04]  /*2a00*/  USEL UR4, UR4, URZ, UP0 ;  /* 0x000000ff04047287 */ /* 0x000fc80008000000 */
[----:B------:R-:W-:Y:S01]  /*2a10*/  ULEA UR5, UR4, UR7, 0x3 ;  /* 0x0000000704057291 */ /* 0x000fe2000f8e18ff */
[----:B------:R-:W-:-:S04]  /*2a20*/  LOP3.LUT R2, R12, UR6, RZ, 0x3c, !PT ;  /* 0x000000060c027c12 */ /* 0x000fc8000f8e3cff */
[----:B-1----:R-:W-:-:S04]  /*2a30*/  SHF.L.U32 R3, R2, 0x1f, RZ ;  /* 0x0000001f02037819 */ /* 0x002fc800000006ff */
[----:B------:R-:W1:Y:S02]  /*2a40*/  SYNCS.PHASECHK.TRANS64.TRYWAIT P0, [UR5], R3 ;  /* 0x00000003ff0075a7 */ /* 0x000e640008001105 */
[----:B-1----:R-:W-:Y:S05]  /*2a50*/  @!P0 BRA `(.L_x_45) ;  /* 0x0000006c002c8947 */ /* 0x002fea0003800000 */
.L_x_141:
        /* <DEDUP_REMOVED lines=9> */
.L_x_143:
        /* <DEDUP_REMOVED lines=9> */
.L_x_145:
        /* <DEDUP_REMOVED lines=9> */
.L_x_147:
        /* <DEDUP_REMOVED lines=9> */
.L_x_149:
        /* <DEDUP_REMOVED lines=9> */
.L_x_151:
        /* <DEDUP_REMOVED lines=9> */
.L_x_153:
        /* <DEDUP_REMOVED lines=9> */
.L_x_155:
        /* <DEDUP_REMOVED lines=9> */
.L_x_157:
        /* <DEDUP_REMOVED lines=9> */
.L_x_159:
        /* <DEDUP_REMOVED lines=9> */
.L_x_161:
        /* <DEDUP_REMOVED lines=9> */
.L_x_163:
        /* <DEDUP_REMOVED lines=9> */
.L_x_165:
        /* <DEDUP_REMOVED lines=9> */
.L_x_167:
        /* <DEDUP_REMOVED lines=9> */
.L_x_169:
        /* <DEDUP_REMOVED lines=9> */
.L_x_171:
        /* <DEDUP_REMOVED lines=9> */
.L_x_173:
        /* <DEDUP_REMOVED lines=9> */
.L_x_175:
        /* <DEDUP_REMOVED lines=9> */
.L_x_177:
        /* <DEDUP_REMOVED lines=9> */
.L_x_179:
        /* <DEDUP_REMOVED lines=9> */
.L_x_181:
        /* <DEDUP_REMOVED lines=9> */
.L_x_183:
[----:B------:R-:W-:-:S04]  /*3630*/  UIADD3 UR4, UPT, UPT, UR4, 0x1, URZ ;  /* 0x0000000104047890 */ /* 0x000fc8000fffe0ff */
[----:B------:R-:W-:-:S04]  /*3640*/  UISETP.NE.AND UP0, UPT, UR4, 0x18, UPT ;  /* 0x000000180400788c */ /* 0x000fc8000bf05270 */
[----:B------:R-:W-:Y:S02]  /*3650*/  USEL UR5, URZ, 0x1, UP0 ;  /* 0x00000001ff057887 */ /* 0x000fe40008000000 */
[----:B------:R-:W-:-:S04]  /*3660*/  USEL UR4, UR4, URZ, UP0 ;  /* 0x000000ff04047287 */ /* 0x000fc80008000000 */
[----:B------:R-:W-:Y:S01]  /*3670*/  ULEA UR4, UR4, UR7, 0x3 ;  /* 0x0000000704047291 */ /* 0x000fe2000f8e18ff */
[----:B-1----:R-:W-:-:S04]  /*3680*/  LOP3.LUT R3, R2, UR5, RZ, 0x3c, !PT ;  /* 0x0000000502037c12 */ /* 0x002fc8000f8e3cff */
[----:B------:R-:W-:Y:S01]  /*3690*/  SHF.L.U32 R3, R3, 0x1f, RZ ;  /* 0x0000001f03037819 */ /* 0x000fe200000006ff */
[----:B------:R-:W-:-:S07]  /*36a0*/  IMAD.U32 R0, RZ, RZ, UR4 ;  /* 0x00000004ff007e24 */ /* 0x000fce000f8e00ff */
.L_x_67:
[----:B-1----:R1:W2:Y:S02]  /*36b0*/  SYNCS.PHASECHK.TRANS64.TRYWAIT P0, [R0+URZ], R3 ;  /* 0x00000003000075a7 */ /* 0x0022a400080011ff */
[----:B--2---:R-:W-:Y:S05]  /*36c0*/  @!P0 NANOSLEEP.SYNCS 0x989680 ;  /* 0x009896800000895d */ /* 0x004fea0003900000 */
[----:B------:R-:W2:Y:S02]  /*36d0*/  @!P0 SYNCS.PHASECHK.TRANS64 P0, [R0+URZ], R3 ;  /* 0x00000003000085a7 */ /* 0x000ea400080010ff */
[----:B--2---:R-:W-:Y:S05]  /*36e0*/  @P0 EXIT ;  /* 0x000000000000094d */ /* 0x004fea0003800000 */
[----:B------:R-:W-:Y:S05]  /*36f0*/  BRA `(.L_x_67) ;  /* 0xfffffffc00ec7947 */ /* 0x000fea000383ffff */
.L_x_23:
[----:B------:R-:W-:-:S04]  /*3700*/  UISETP.NE.AND UP0, UPT, UR45, URZ, UPT ;  /* 0x000000ff2d00728c */ /* 0x000fc8000bf05270 */
[----:B------:R-:W-:-:S09]  /*3710*/  UISETP.NE.OR UP0, UPT, UR17, 0x1, UP0 ;  /* 0x000000011100788c */ /* 0x000fd20008705670 */
[----:B------:R-:W-:Y:S05]  /*3720*/  BRA.U UP0, `(.L_x_68) ;  /* 0x0000000500487547 */ /* 0x000fea000b800000 */
[----:B------:R-:W-:Y:S01]  /*3730*/  ISETP.GE.U32.AND P2, PT, R0, 0x2, PT ;  /* 0x000000020000780c */ /* 0x000fe20003f46070 */
[----:B------:R-:W-:Y:S01]  /*3740*/  IMAD.MOV.U32 R12, RZ, RZ, 0x1 ;  /* 0x00000001ff0c7424 */ /* 0x000fe200078e00ff */
[----:B------:R-:W-:Y:S02]  /*3750*/  CS2R R10, SRZ ;  /* 0x00000000000a7805 */ /* 0x000fe4000001ff00 */
[----:B------:R-:W-:Y:S01]  /*3760*/  CS2R R8, SRZ ;  /* 0x0000000000087805 */ /* 0x000fe2000001ff00 */
[----:B------:R-:W-:Y:S01]  /*3770*/  UMOV UR6, 0x400 ;  /* 0x0000040000067882 */ /* 0x000fe20000000000 */
[----:B------:R-:W-:Y:S01]  /*3780*/  UMOV UR5, URZ ;  /* 0x000000ff00057c82 */ /* 0x000fe20008000000 */
[----:B------:R-:W-:-:S12]  /*3790*/  ULEA UR6, UR45, UR6, 0x18 ;  /* 0x000000062d067291 */ /* 0x000fd8000f8ec0ff */
.L_x_72:
[----:B------:R-:W-:Y:S02]  /*37a0*/  LEA R2, R8, UR6, 0x3 ;  /* 0x0000000608027c11 */ /* 0x000fe4000f8e18ff */
[----:B------:R-:W-:-:S03]  /*37b0*/  SHF.L.U32 R5, R9, 0x1f, RZ ;  /* 0x0000001f09057819 */ /* 0x000fc600000006ff */
[----:B------:R-:W-:Y:S01]  /*37c0*/  VIADD R4, R2, 0x220 ;  /* 0x0000022002047836 */ /* 0x000fe20000000000 */
[----:B------:R-:W1:Y:S02]  /*37d0*/  SYNCS.PHASECHK.TRANS64.TRYWAIT P0, [R2+URZ+0x210], R5 ;  /* 0x00021005020075a7 */ /* 0x000e6400080011ff */
[----:B-1----:R-:W-:Y:S05]  /*37e0*/  @!P0 BRA `(.L_x_69) ;  /* 0x0000006400d88947 */ /* 0x002fea0003800000 */
.L_x_184:
[----:B------:R-:W-:Y:S01]  /*37f0*/  ULEA UR4, UR5, UR6, 0x3 ;  /* 0x0000000605047291 */ /* 0x000fe2000f8e18ff */
[----:B------:R-:W-:Y:S02]  /*3800*/  PRMT R4, RZ, 0x654, R4 ;  /* 0x00000654ff047816 */ /* 0x000fe40000000004 */
[----:B-1----:R-:W-:Y:S01]  /*3810*/  SHF.L.U32 R5, R12, 0x1f, RZ ;  /* 0x0000001f0c057819 */ /* 0x002fe200000006ff */
[----:B------:R-:W-:Y:S01]  /*3820*/  UIADD3 UR7, UPT, UPT, UR4, 0x1b0, URZ ;  /* 0x000001b004077890 */ /* 0x000fe2000fffe0ff */
[----:B------:R1:W-:Y:S05]  /*3830*/  SYNCS.ARRIVE.TRANS64.RED.A1T0 RZ, [R4+URZ], RZ ;  /* 0x000000ff04ff79a7 */ /* 0x0003ea00081004ff */
[----:B------:R-:W-:Y:S01]  /*3840*/  IMAD.U32 R7, RZ, RZ, UR7 ;  /* 0x00000007ff077e24 */ /* 0x000fe2000f8e00ff */
[----:B------:R-:W2:Y:S04]  /*3850*/  SYNCS.PHASECHK.TRANS64.TRYWAIT P0, [UR4+0x1c0], R5 ;  /* 0x0001c005ff0075a7 */ /* 0x000ea80008001104 */
[----:B------:R-:W-:Y:S01]  /*3860*/  PRMT R6, R0, 0x654, R7 ;  /* 0x0000065400067816 */ /* 0x000fe20000000007 */
[----:B-1----:R-:W-:Y:S01]  /*3870*/  @!P2 IMAD.MOV.U32 R4, RZ, RZ, 0x10 ;  /* 0x00000010ff04a424 */ /* 0x002fe200078e00ff */
[----:B--2---:R-:W-:Y:S06]  /*3880*/  @!P0 BRA `(.L_x_70) ;  /* 0x0000006400c48947 */ /* 0x004fec0003800000 */
.L_x_186:
[----:B------:R-:W-:Y:S01]  /*3890*/  ULEA UR8, UR5, UR6, 0x4 ;  /* 0x0000000605087291 */ /* 0x000fe2000f8e20ff */
[----:B------:R-:W-:Y:S01]  /*38a0*/  SEL R3, R6, R3, !P2 ;  /* 0x0000000306037207 */ /* 0x000fe20005000000 */
[----:B------:R-:W-:Y:S01]  /*38b0*/  UIADD3 UR9, UPT, UPT, UR4, 0x1b0, URZ ;  /* 0x000001b004097890 */ /* 0x000fe2000fffe0ff */
[----:B-1----:R-:W-:Y:S01]  /*38c0*/  LEA R2, R11, UR6, 0x3 ;  /* 0x000000060b027c11 */ /* 0x002fe2000f8e18ff */
[----:B------:R-:W-:Y:S01]  /*38d0*/  UIADD3 UR8, UPT, UPT, UR8, 0x240, URZ ;  /* 0x0000024008087890 */ /* 0x000fe2000fffe0ff */
[----:B------:R-:W-:Y:S01]  /*38e0*/  SHF.L.U32 R5, R10, 0x1f, RZ ;  /* 0x0000001f0a057819 */ /* 0x000fe200000006ff */
[----:B------:R1:W-:Y:S01]  /*38f0*/  @!P2 SYNCS.ARRIVE.TRANS64.RED RZ, [R3+URZ], R4 ;  /* 0x0000000403ffa9a7 */ /* 0x0003e200080004ff */
[----:B------:R-:W-:Y:S01]  /*3900*/  UIADD3 UR4, UPT, UPT, UR5, 0x1, URZ ;  /* 0x0000000105047890 */ /* 0x000fe2000fffe0ff */
[----:B------:R-:W-:-:S03]  /*3910*/  VIADD R8, R8, 0x1 ;  /* 0x0000000108087836 */ /* 0x000fc60000000000 */
[----:B------:R-:W-:Y:S02]  /*3920*/  UISETP.NE.AND UP0, UPT, UR4, 0x2, UPT ;  /* 0x000000020400788c */ /* 0x000fe4000bf05270 */
[----:B------:R-:W-:Y:S06]  /*3930*/  UGETNEXTWORKID.BROADCAST [UR8], [UR9] ;  /* 0x00000000080073ca */ /* 0x000fec0008000100 */
[----:B------:R-:W-:Y:S01]  /*3940*/  USEL UR7, URZ, 0x1, UP0 ;  /* 0x00000001ff077887 */ /* 0x000fe20008000000 */
[----:B------:R-:W-:Y:S01]  /*3950*/  ISETP.NE.AND P0, PT, R8, 0x2, PT ;  /* 0x000000020800780c */ /* 0x000fe20003f05270 */
[----:B------:R-:W-:Y:S01]  /*3960*/  USEL UR5, UR4, URZ, UP0 ;  /* 0x000000ff04057287 */ /* 0x000fe20008000000 */
[----:B------:R-:W2:Y:S03]  /*3970*/  SYNCS.PHASECHK.TRANS64.TRYWAIT P1, [R2+URZ+0x1b0], R5 ;  /* 0x0001b005020075a7 */ /* 0x000ea600080211ff */
[----:B------:R-:W-:Y:S01]  /*3980*/  LOP3.LUT R12, R12, UR7, RZ, 0x3c, !PT ;  /* 0x000000070c0c7c12 */ /* 0x000fe2000f8e3cff */
[----:B-12---:R-:W-:Y:S07]  /*3990*/  @!P1 BRA `(.L_x_71) ;  /* 0x0000006400989947 */ /* 0x006fee0003800000 */
.L_x_187:
[C---:B------:R-:W-:Y:S01]  /*39a0*/  LEA R4, R11.reuse, UR6, 0x4 ;  /* 0x000000060b047c11 */ /* 0x040fe2000f8e20ff */
[----:B-1----:R-:W-:Y:S01]  /*39b0*/  VIADD R2, R2, 0x1c0 ;  /* 0x000001c002027836 */ /* 0x002fe20000000000 */
[----:B------:R-:W-:Y:S01]  /*39c0*/  SEL R8, R8, RZ, P0 ;  /* 0x000000ff08087207 */ /* 0x000fe20000000000 */
[----:B------:R-:W-:-:S03]  /*39d0*/  VIADD R11, R11, 0x1 ;  /* 0x000000010b0b7836 */ /* 0x000fc60000000000 */
[----:B------:R-:W1:Y:S01]  /*39e0*/  LDS.128 R4, [R4+0x240] ;  /* 0x0002400004047984 */ /* 0x000e620000000c00 */
[----:B------:R-:W-:Y:S02]  /*39f0*/  PRMT R2, RZ, 0x654, R2 ;  /* 0x00000654ff027816 */ /* 0x000fe40000000002 */
[C---:B------:R-:W-:Y:S01]  /*3a00*/  ISETP.NE.AND P1, PT, R11.reuse, 0x2, PT ;  /* 0x000000020b00780c */ /* 0x040fe20003f25270 */
[----:B------:R-:W-:Y:S01]  /*3a10*/  @!PT LDS RZ, [RZ] ;  /* 0x00000000fffff984 */ /* 0x000fe20000000800 */
[----:B------:R-:W-:Y:S01]  /*3a20*/  @!PT LDS RZ, [RZ] ;  /* 0x00000000fffff984 */ /* 0x000fe20000000800 */
[----:B------:R-:W-:Y:S01]  /*3a30*/  @!PT LDS RZ, [RZ] ;  /* 0x00000000fffff984 */ /* 0x000fe20000000800 */
[----:B------:R-:W-:Y:S01]  /*3a40*/  @!PT LDS RZ, [RZ] ;  /* 0x00000000fffff984 */ /* 0x000fe20000000800 */
[----:B------:R2:W-:Y:S06]  /*3a50*/  MEMBAR.ALL.CTA ;  /* 0x0000000000007992 */ /* 0x0005ec0000008000 */
[----:B--2---:R-:W2:Y:S01]  /*3a60*/  FENCE.VIEW.ASYNC.S ;  /* 0x00000000000073c6 */ /* 0x004ea20000000000 */
[----:B------:R-:W-:Y:S01]  /*3a70*/  SEL R11, R11, RZ, P1 ;  /* 0x000000ff0b0b7207 */ /* 0x000fe20000800000 */
[----:B--2---:R2:W-:Y:S01]  /*3a80*/  SYNCS.ARRIVE.TRANS64.RED.A1T0 RZ, [R2+URZ], RZ ;  /* 0x000000ff02ff79a7 */ /* 0x0045e200081004ff */
[----:B-1----:R-:W-:-:S02]  /*3a90*/  LOP3.LUT P3, RZ, R6, 0x1, RZ, 0xc0, !PT ;  /* 0x0000000106ff7812 */ /* 0x002fc4000786c0ff */
[----:B------:R-:W-:-:S04]  /*3aa0*/  SEL R5, RZ, 0x1, P1 ;  /* 0x00000001ff057807 */ /* 0x000fc80000800000 */
[----:B------:R-:W-:Y:S02]  /*3ab0*/  LOP3.LUT R10, R10, R5, RZ, 0x3c, !PT ;  /* 0x000000050a0a7212 */ /* 0x000fe400078e3cff */
[----:B--2---:R-:W-:-:S04]  /*3ac0*/  SEL R2, RZ, 0x1, P0 ;  /* 0x00000001ff027807 */ /* 0x004fc80000000000 */
[----:B------:R-:W-:Y:S01]  /*3ad0*/  LOP3.LUT R9, R9, R2, RZ, 0x3c, !PT ;  /* 0x0000000209097212 */ /* 0x000fe200078e3cff */
[----:B------:R-:W-:Y:S06]  /*3ae0*/  @P3 BRA `(.L_x_72) ;  /* 0xfffffffc002c3947 */ /* 0x000fec000383ffff */
[----:B------:R-:W-:Y:S01]  /*3af0*/  ULEA UR4, UR5, UR6, 0x3 ;  /* 0x0000000605047291 */ /* 0x000fe2000f8e18ff */
[----:B------:R-:W-:-:S08]  /*3b00*/  SHF.L.U32 R3, R12, 0x1f, RZ ;  /* 0x0000001f0c037819 */ /* 0x000fd000000006ff */
[----:B------:R-:W1:Y:S02]  /*3b10*/  SYNCS.PHASECHK.TRANS64 P0, [UR4+0x1c0], R3 ;  /* 0x0001c003ff0075a7 */ /* 0x000e640008001004 */
[----:B-1----:R-:W-:Y:S05]  /*3b20*/  @P0 BRA `(.L_x_73) ;  /* 0x0000000000080947 */ /* 0x002fea0003800000 */
[----:B------:R-:W1:Y:S02]  /*3b30*/  SYNCS.PHASECHK.TRANS64.TRYWAIT P0, [UR4+0x1c0], R3 ;  /* 0x0001c003ff0075a7 */ /* 0x000e640008001104 */
[----:B-1----:R-:W-:Y:S05]  /*3b40*/  @!P0 BRA `(.L_x_74) ;  /* 0x0000006400408947 */ /* 0x002fea0003800000 */
.L_x_73:
[----:B------:R-:W-:-:S04]  /*3b50*/  UIADD3 UR7, UPT, UPT, UR5, 0x1, URZ ;  /* 0x0000000105077890 */ /* 0x000fc8000fffe0ff */
[----:B------:R-:W-:-:S04]  /*3b60*/  UISETP.NE.AND UP0, UPT, UR7, 0x2, UPT ;  /* 0x000000020700788c */ /* 0x000fc8000bf05270 */
[----:B------:R-:W-:Y:S02]  /*3b70*/  USEL UR8, URZ, 0x1, UP0 ;  /* 0x00000001ff087887 */ /* 0x000fe40008000000 */
[----:B------:R-:W-:-:S04]  /*3b80*/  USEL UR7, UR7, URZ, UP0 ;  /* 0x000000ff07077287 */ /* 0x000fc80008000000 */
[----:B------:R-:W-:Y:S01]  /*3b90*/  ULEA UR7, UR7, UR6, 0x3 ;  /* 0x0000000607077291 */ /* 0x000fe2000f8e18ff */
[----:B-1----:R-:W-:-:S04]  /*3ba0*/  LOP3.LUT R3, R12, UR8, RZ, 0x3c, !PT ;  /* 0x000000080c037c12 */ /* 0x002fc8000f8e3cff */
[----:B------:R-:W-:-:S04]  /*3bb0*/  SHF.L.U32 R0, R3, 0x1f, RZ ;  /* 0x0000001f03007819 */ /* 0x000fc800000006ff */
[----:B------:R-:W1:Y:S02]  /*3bc0*/  SYNCS.PHASECHK.TRANS64 P0, [UR7+0x1c0], R0 ;  /* 0x0001c000ff0075a7 */ /* 0x000e640008001007 */
[----:B-1----:R-:W-:Y:S05]  /*3bd0*/  @P0 EXIT ;  /* 0x000000000000094d */ /* 0x002fea0003800000 */
[----:B------:R-:W-:Y:S02]  /*3be0*/  SHF.L.U32 R3, R3, 0x1f, RZ ;  /* 0x0000001f03037819 */ /* 0x000fe400000006ff */
[----:B------:R-:W-:-:S07]  /*3bf0*/  MOV R0, UR7 ;  /* 0x0000000700007c02 */ /* 0x000fce0008000f00 */
.L_x_75:
[----:B-1----:R1:W2:Y:S02]  /*3c00*/  SYNCS.PHASECHK.TRANS64.TRYWAIT P0, [R0+URZ+0x1c0], R3 ;  /* 0x0001c003000075a7 */ /* 0x0022a400080011ff */
[----:B--2---:R-:W-:Y:S05]  /*3c10*/  @!P0 NANOSLEEP.SYNCS 0x989680 ;  /* 0x009896800000895d */ /* 0x004fea0003900000 */
[----:B------:R-:W2:Y:S02]  /*3c20*/  @!P0 SYNCS.PHASECHK.TRANS64 P0, [R0+URZ+0x1c0], R3 ;  /* 0x0001c003000085a7 */ /* 0x000ea400080010ff */
[----:B--2---:R-:W-:Y:S05]  /*3c30*/  @P0 EXIT ;  /* 0x000000000000094d */ /* 0x004fea0003800000 */
[----:B------:R-:W-:Y:S05]  /*3c40*/  BRA `(.L_x_75) ;  /* 0xfffffffc00ec7947 */ /* 0x000fea000383ffff */
.L_x_68:
[----:B------:R-:W-:Y:S05]  /*3c50*/  BRA.U UP4, `(.L_x_76) ;  /* 0x0000000d04687547 */ /* 0x000fea000b800000 */
[----:B------:R-:W-:Y:S01]  /*3c60*/  UMOV UR4, 0x40 ;  /* 0x0000004000047882 */ /* 0x000fe20000000000 */
[----:B------:R-:W-:Y:S01]  /*3c70*/  NOP ;  /* 0x0000000000007918 */ /* 0x000fe20000000000 */
[----:B------:R-:W-:Y:S01]  /*3c80*/  ULEA UR5, UR45, UR4, 0x18 ;  /* 0x000000042d057291 */ /* 0x000fe2000f8ec0ff */
[----:B------:R-:W-:Y:S02]  /*3c90*/  UMOV UR6, 0x400 ;  /* 0x0000040000067882 */ /* 0x000fe40000000000 */
[----:B------:R-:W-:-:S06]  /*3ca0*/  ULEA UR6, UR45, UR6, 0x18 ;  /* 0x000000062d067291 */ /* 0x000fcc000f8ec0ff */
[----:B------:R-:W1:Y:S02]  /*3cb0*/  LDS.U8 R0, [UR5+0x1c] ;  /* 0x00001c05ff007984 */ /* 0x000e640008000000 */
[----:B-1----:R-:W-:-:S13]  /*3cc0*/  ISETP.NE.AND P0, PT, R0, RZ, PT ;  /* 0x000000ff0000720c */ /* 0x002fda0003f05270 */
[----:B------:R-:W-:Y:S05]  /*3cd0*/  @P0 BRA `(.L_x_77) ;  /* 0x0000000000580947 */ /* 0x000fea0003800000 */
[----:B------:R-:W-:-:S13]  /*3ce0*/  ELECT P0, URZ, PT ;  /* 0x0000000000ff782f */ /* 0x000fda0003800000 */
[----:B------:R-:W-:Y:S05]  /*3cf0*/  @!P0 BRA `(.L_x_78) ;  /* 0x0000000000608947 */ /* 0x000fea0003800000 */
[----:B------:R-:W-:Y:S01]  /*3d00*/  UMOV UR4, 0x10 ;  /* 0x0000001000047882 */ /* 0x000fe20000000000 */
[----:B------:R-:W-:Y:S01]  /*3d10*/  HFMA2 R0, -RZ, RZ, 0, 5.9604644775390625e-08 ;  /* 0x00000001ff007431 */ /* 0x000fe200000001ff */
[----:B------:R-:W-:-:S03]  /*3d20*/  MOV R3, 0xffff ;  /* 0x0000ffff00037802 */ /* 0x000fc60000000f00 */
[----:B------:R-:W-:Y:S04]  /*3d30*/  DEPBAR.LE SB1, 0x36 ;  /* 0x00009d800000791a */ /* 0x000fe80000000000 */
[----:B------:R-:W1:Y:S02]  /*3d40*/  UTCATOMSWS.FIND_AND_SET.ALIGN UP0, UR4, UR4 ;  /* 0x00000004000475e3 */ /* 0x000e640008000800 */
[----:B-1----:R-:W-:Y:S01]  /*3d50*/  MOV R4, UR4 ;  /* 0x0000000400047c02 */ /* 0x002fe20008000f00 */
[----:B------:R-:W-:Y:S06]  /*3d60*/  BRA.U UP0, `(.L_x_79) ;  /* 0x0000000100187547 */ /* 0x000fec000b800000 */
.L_x_80:
[----:B------:R-:W-:Y:S05]  /*3d70*/  NANOSLEEP 0x64 ;  /* 0x000000640000795d */ /* 0x000fea0003800000 */
[----:B------:R-:W-:-:S05]  /*3d80*/  UMOV UR4, 0x10 ;  /* 0x0000001000047882 */ /* 0x000fca0000000000 */
[----:B------:R-:W-:Y:S04]  /*3d90*/  DEPBAR.LE SB1, 0x36 ;  /* 0x00009d800000791a */ /* 0x000fe80000000000 */
[----:B------:R-:W1:Y:S02]  /*3da0*/  UTCATOMSWS.FIND_AND_SET.ALIGN UP0, UR4, UR4 ;  /* 0x00000004000475e3 */ /* 0x000e640008000800 */
[----:B-1----:R-:W-:Y:S01]  /*3db0*/  MOV R4, UR4 ;  /* 0x0000000400047c02 */ /* 0x002fe20008000f00 */
[----:B------:R-:W-:Y:S05]  /*3dc0*/  BRA.U !UP0, `(.L_x_80) ;  /* 0xfffffffd08e87547 */ /* 0x000fea000b83ffff */
.L_x_79:
[-C--:B------:R-:W-:Y:S02]  /*3dd0*/  SHF.L.U32 R3, R3, R4.reuse, RZ ;  /* 0x0000000403037219 */ /* 0x080fe400000006ff */
[----:B------:R-:W-:Y:S01]  /*3de0*/  SHF.L.U32 R0, R0, R4, RZ ;  /* 0x0000000400007219 */ /* 0x000fe200000006ff */
[----:B------:R-:W-:Y:S02]  /*3df0*/  IMAD.SHL.U32 R4, R4, 0x20, RZ ;  /* 0x0000002004047824 */ /* 0x000fe400078e00ff */
[----:B------:R1:W-:Y:S04]  /*3e00*/  ATOMS.OR RZ, [UR5+0x14], R3 ;  /* 0x00001403ffff798c */ /* 0x0003e8000b000005 */
[----:B------:R1:W-:Y:S04]  /*3e10*/  ATOMS.OR RZ, [UR5+0x18], R0 ;  /* 0x00001800ffff798c */ /* 0x0003e8000b000005 */
[----:B------:R1:W-:Y:S01]  /*3e20*/  STS [UR6+0x260], R4 ;  /* 0x00026004ff007988 */ /* 0x0003e20008000806 */
[----:B------:R-:W-:Y:S05]  /*3e30*/  BRA `(.L_x_78) ;  /* 0x0000000000107947 */ /* 0x000fea0003800000 */
.L_x_77:
[----:B------:R-:W-:Y:S02]  /*3e40*/  MOV R0, 0xffffffff ;  /* 0xffffffff00007802 */ /* 0x000fe40000000f00 */
[----:B------:R-:W-:-:S03]  /*3e50*/  MOV R4, 0x3e80 ;  /* 0x00003e8000047802 */ /* 0x000fc60000000f00 */
[----:B------:R1:W-:Y:S04]  /*3e60*/  STS [UR6+0x260], R0 ;  /* 0x00026000ff007988 */ /* 0x0003e80008000806 */
[----:B-1---5:R-:W-:Y:S05]  /*3e70*/  CALL.REL.NOINC `($__internal_1_$__cuda_sm10x_tcgen05_guardrail_trap_phase_invalid_during_alloc) ;  /* 0x0000006800007944 */ /* 0x022fea0003c00000 */
.L_x_78:
[----:B------:R-:W-:Y:S05]  /*3e80*/  WARPSYNC.ALL ;  /* 0x0000000000007948 */ /* 0x000fea0003800000 */
[----:B------:R-:W2:Y:S01]  /*3e90*/  S2UR UR4, SR_CgaCtaId ;  /* 0x00000000000479c3 */ /* 0x000ea20000008800 */
[----:B------:R-:W-:Y:S01]  /*3ea0*/  UMOV UR13, 0x400 ;  /* 0x00000400000d7882 */ /* 0x000fe20000000000 */
[----:B------:R-:W-:-:S06]  /*3eb0*/  NOP ;  /* 0x0000000000007918 */ /* 0x000fcc0000000000 */
[----:B------:R-:W-:Y:S06]  /*3ec0*/  BAR.ARV 0x6, 0xa0 ;  /* 0x0182800000007b1d */ /* 0x000fec0000002000 */
[----:B------:R-:W3:Y:S01]  /*3ed0*/  LDCU UR5, c[0x0][0x38c] ;  /* 0x00007180ff0577ac */ /* 0x000ee20008000800 */
[----:B------:R-:W-:Y:S01]  /*3ee0*/  LOP3.LUT R2, R2, 0xffff, RZ, 0xc0, !PT ;  /* 0x0000ffff02027812 */ /* 0x000fe200078ec0ff */
[----:B------:R-:W-:Y:S01]  /*3ef0*/  IMAD.MOV.U32 R11, RZ, RZ, 0x1 ;  /* 0x00000001ff0b7424 */ /* 0x000fe200078e00ff */
[----:B------:R-:W-:Y:S01]  /*3f00*/  CS2R R8, SRZ ;  /* 0x0000000000087805 */ /* 0x000fe2000001ff00 */
[----:B------:R-:W4:Y:S01]  /*3f10*/  LDCU UR8, c[0x0][0x38c] ;  /* 0x00007180ff0877ac */ /* 0x000f220008000800 */
[----:B------:R-:W-:Y:S01]  /*3f20*/  R2UR UR15, R2 ;  /* 0x00000000020f72ca */ /* 0x000fe200000e0000 */
[----:B------:R-:W-:Y:S01]  /*3f30*/  IMAD.MOV.U32 R10, RZ, RZ, RZ ;  /* 0x000000ffff0a7224 */ /* 0x000fe200078e00ff */
[----:B------:R-:W-:Y:S01]  /*3f40*/  UMOV UR19, URZ ;  /* 0x000000ff00137c82 */ /* 0x000fe20008000000 */
[----:B------:R-:W-:Y:S01]  /*3f50*/  UMOV UR10, URZ ;  /* 0x000000ff000a7c82 */ /* 0x000fe20008000000 */
[----:B--2---:R-:W-:Y:S01]  /*3f60*/  ULEA UR13, UR4, UR13, 0x18 ;  /* 0x0000000d040d7291 */ /* 0x004fe2000f8ec0ff */
[----:B------:R-:W-:Y:S01]  /*3f70*/  UMOV UR20, 0x0 ;  /* 0x0000000000147882 */ /* 0x000fe20000000000 */
[----:B------:R-:W-:-:S02]  /*3f80*/  UMOV UR21, 0x8200010 ;  /* 0x0820001000157882 */ /* 0x000fc40000000000 */
[----:B------:R-:W-:Y:S02]  /*3f90*/  UIADD3 UR6, UPT, UPT, UR13, 0x8600, URZ ;  /* 0x000086000d067890 */ /* 0x000fe4000fffe0ff */
[----:B------:R-:W-:Y:S02]  /*3fa0*/  UIADD3 UR7, UPT, UPT, UR13, 0x20600, URZ ;  /* 0x000206000d077890 */ /* 0x000fe4000fffe0ff */
[----:B---3--:R-:W-:Y:S01]  /*3fb0*/  UIADD3 UR5, UPT, UPT, UR5, 0x1f, URZ ;  /* 0x0000001f05057890 */ /* 0x008fe2000fffe0ff */
[----:B-1----:R-:W1:Y:S01]  /*3fc0*/  LDS R0, [UR13+0x260] ;  /* 0x0002600dff007984 */ /* 0x002e620008000800 */
[----:B------:R-:W-:Y:S02]  /*3fd0*/  USHF.R.U32.HI UR6, URZ, 0x4, UR6 ;  /* 0x00000004ff067899 */ /* 0x000fe40008011606 */
[----:B------:R-:W-:Y:S02]  /*3fe0*/  USHF.R.S32.HI UR4, URZ, 0x1f, UR5 ;  /* 0x0000001fff047899 */ /* 0x000fe40008011405 */
[----:B------:R-:W-:-:S02]  /*3ff0*/  ULOP3.LUT UR6, UR6, 0x3fff, URZ, 0xc0, !UPT ;  /* 0x00003fff06067892 */ /* 0x000fc4000f8ec0ff */
[----:B------:R-:W-:Y:S02]  /*4000*/  ULEA.HI UR4, UR4, UR5, URZ, 0x5 ;  /* 0x0000000504047291 */ /* 0x000fe4000f8f28ff */
[----:B------:R-:W-:Y:S02]  /*4010*/  USHF.R.U32.HI UR5, URZ, 0x4, UR7 ;  /* 0x00000004ff057899 */ /* 0x000fe40008011607 */
[----:B------:R-:W-:Y:S02]  /*4020*/  USHF.R.S32.HI UR22, URZ, 0x5, UR4 ;  /* 0x00000005ff167899 */ /* 0x000fe40008011404 */
[----:B------:R-:W-:Y:S02]  /*4030*/  ULOP3.LUT UR5, UR5, 0x3fff, URZ, 0xc0, !UPT ;  /* 0x00003fff05057892 */ /* 0x000fe4000f8ec0ff */
[----:B------:R-:W-:Y:S02]  /*4040*/  UISETP.LT.AND UP0, UPT, UR22, 0x1, UPT ;  /* 0x000000011600788c */ /* 0x000fe4000bf01270 */
[----:B------:R-:W-:-:S02]  /*4050*/  ULOP3.LUT UR16, UR6, 0x10000, URZ, 0xfc, !UPT ;  /* 0x0001000006107892 */ /* 0x000fc4000f8efcff */
[----:B------:R-:W-:Y:S02]  /*4060*/  USEL UR23, UR22, 0x1, !UP0 ;  /* 0x0000000116177887 */ /* 0x000fe4000c000000 */
[----:B------:R-:W-:Y:S02]  /*4070*/  ULOP3.LUT UR17, UR5, 0x10000, URZ, 0xfc, !UPT ;  /* 0x0001000005117892 */ /* 0x000fe4000f8efcff */
[----:B------:R-:W-:Y:S02]  /*4080*/  UIADD3 UR23, UPT, UPT, -UR23, URZ, URZ ;  /* 0x000000ff17177290 */ /* 0x000fe4000fffe1ff */
[----:B----4-:R-:W-:Y:S01]  /*4090*/  UISETP.GE.AND UP4, UPT, UR8, 0x1, UPT ;  /* 0x000000010800788c */ /* 0x010fe2000bf86270 */
[----:B-1----:R-:W-:-:S15]  /*40a0*/  R2UR UR24, R0 ;  /* 0x00000000001872ca */ /* 0x002fde00000e0000 */
.L_x_87:
[----:B------:R-:W-:Y:S02]  /*40b0*/  LEA R0, R10, UR13, 0x3 ;  /* 0x0000000d0a007c11 */ /* 0x000fe4000f8e18ff */
[----:B------:R-:W-:Y:S02]  /*40c0*/  SHF.L.U32 R5, R9, 0x1f, RZ ;  /* 0x0000001f09057819 */ /* 0x000fe400000006ff */
[----:B------:R-:W-:Y:S01]  /*40d0*/  PLOP3.LUT P0, PT, PT, PT, UP4, 0x80, 0x8 ;  /* 0x000000000008781c */ /* 0x000fe20003f0f048 */
[----:B------:R-:W-:Y:S01]  /*40e0*/  VIADD R3, R0, 0x1c0 ;  /* 0x000001c000037836 */ /* 0x000fe20000000000 */
[----:B-1----:R-:W1:Y:S02]  /*40f0*/  SYNCS.PHASECHK.TRANS64.TRYWAIT P1, [R0+URZ+0x1b0], R5 ;  /* 0x0001b005000075a7 */ /* 0x002e6400080211ff */
[----:B-1-3--:R-:W-:Y:S09]  /*4100*/  @!P1 BRA `(.L_x_81) ;  /* 0x0000005c00e89947 */ /* 0x00aff20003800000 */
.L_x_189:
[----:B------:R-:W-:Y:S01]  /*4110*/  LEA R4, R10, UR13, 0x4 ;  /* 0x0000000d0a047c11 */ /* 0x000fe2000f8e20ff */
[----:B------:R-:W-:Y:S01]  /*4120*/  @UP4 ULEA UR4, UR10, UR13, 0x3 ;  /* 0x0000000d0a044291 */ /* 0x000fe2000f8e18ff */
[----:B------:R-:W-:Y:S01]  /*4130*/  PLOP3.LUT P2, PT, PT, PT, PT, 0x80, 0x8 ;  /* 0x000000000008781c */ /* 0x000fe20003f4f070 */
[----:B------:R-:W-:Y:S01]  /*4140*/  ULEA UR18, UR19, UR13, 0x3 ;  /* 0x0000000d13127291 */ /* 0x000fe2000f8e18ff */
[----:B------:R-:W-:Y:S02]  /*4150*/  PRMT R3, RZ, 0x654, R3 ;  /* 0x00000654ff037816 */ /* 0x000fe40000000003 */
[----:B-1----:R-:W1:Y:S01]  /*4160*/  LDS.128 R4, [R4+0x240] ;  /* 0x0002400004047984 */ /* 0x002e620000000c00 */
[----:B------:R-:W-:Y:S02]  /*4170*/  @P0 SHF.L.U32 R2, R8, 0x1f, RZ ;  /* 0x0000001f08020819 */ /* 0x000fe400000006ff */
[----:B------:R-:W-:Y:S01]  /*4180*/  SHF.L.U32 R0, R11, 0x1f, RZ ;  /* 0x0000001f0b007819 */ /* 0x000fe200000006ff */
[----:B------:R-:W-:Y:S01]  /*4190*/  @!PT LDS RZ, [RZ] ;  /* 0x00000000fffff984 */ /* 0x000fe20000000800 */
[----:B------:R-:W-:Y:S01]  /*41a0*/  @!PT LDS RZ, [RZ] ;  /* 0x00000000fffff984 */ /* 0x000fe20000000800 */
[----:B------:R-:W-:Y:S01]  /*41b0*/  @!PT LDS RZ, [RZ] ;  /* 0x00000000fffff984 */ /* 0x000fe20000000800 */
[----:B------:R-:W-:Y:S01]  /*41c0*/  @!PT LDS RZ, [RZ] ;  /* 0x00000000fffff984 */ /* 0x000fe20000000800 */
[----:B------:R2:W-:Y:S06]  /*41d0*/  MEMBAR.ALL.CTA ;  /* 0x0000000000007992 */ /* 0x0005ec0000008000 */
[----:B--2---:R-:W2:Y:S02]  /*41e0*/  FENCE.VIEW.ASYNC.S ;  /* 0x00000000000073c6 */ /* 0x004ea40000000000 */
[----:B--2---:R2:W-:Y:S01]  /*41f0*/  SYNCS.ARRIVE.TRANS64.RED.A1T0 RZ, [R3+URZ], RZ ;  /* 0x000000ff03ff79a7 */ /* 0x0045e200081004ff */
[----:B------:R2:W3:Y:S01]  /*4200*/  @P0 SYNCS.PHASECHK.TRANS64.TRYWAIT P2, [UR4], R2 ;  /* 0x00000002ff0005a7 */ /* 0x0004e20008041104 */
[----:B-1----:R-:W-:Y:S01]  /*4210*/  LOP3.LUT P1, RZ, R6, 0x1, RZ, 0xc0, !PT ;  /* 0x0000000106ff7812 */ /* 0x002fe2000782c0ff */
[----:B------:R-:W1:Y:S02]  /*4220*/  SYNCS.PHASECHK.TRANS64.TRYWAIT P0, [UR18+0x1f0], R0 ;  /* 0x0001f000ff0075a7 */ /* 0x000e640008001112 */
[----:B-123--:R-:W-:Y:S10]  /*4230*/  @!P0 BRA `(.L_x_82) ;  /* 0x0000005c00b08947 */ /* 0x00eff40003800000 */
.L_x_191:
[----:B------:R-:W-:Y:S01]  /*4240*/  IADD3 R10, PT, PT, R10, 0x1, RZ ;  /* 0x000000010a0a7810 */ /* 0x000fe20007ffe0ff */
[----:B------:R-:W-:Y:S06]  /*4250*/  BRA.U !UP4, `(.L_x_83) ;  /* 0x000000010c887547 */ /* 0x000fec000b800000 */
[----:B------:R-:W-:Y:S02]  /*4260*/  ULEA UR14, UR19, UR24, 0x7 ;  /* 0x00000018130e7291 */ /* 0x000fe4000f8e38ff */
[----:B------:R-:W-:Y:S01]  /*4270*/  UPLOP3.LUT UP2, UPT, UPT, UPT, UPT, 0x40, 0x4 ;  /* 0x000000000004789c */ /* 0x000fe20003f4e870 */
[----:B------:R-:W-:Y:S01]  /*4280*/  UMOV UR12, UR23 ;  /* 0x00000017000c7c82 */ /* 0x000fe20008000000 */
[----:B------:R-:W-:Y:S01]  /*4290*/  UMOV UR11, UR22 ;  /* 0x00000016000b7c82 */ /* 0x000fe20008000000 */
[----:B------:R-:W-:-:S08]  /*42a0*/  UMOV UR5, UR10 ;  /* 0x0000000a00057c82 */ /* 0x000fd00008000000 */
.L_x_86:
[----:B------:R-:W-:Y:S02]  /*42b0*/  UIADD3 UR12, UPT, UPT, UR12, 0x1, URZ ;  /* 0x000000010c0c7890 */ /* 0x000fe4000fffe0ff */
[----:B--2---:R-:W-:Y:S02]  /*42c0*/  ULEA UR6, UR5, UR13, 0x3 ;  /* 0x0000000d05067291 */ /* 0x004fe4000f8e18ff */
[----:B------:R-:W-:Y:S01]  /*42d0*/  UISETP.NE.AND UP3, UPT, UR12, URZ, UPT ;  /* 0x000000ff0c00728c */ /* 0x000fe2000bf65270 */
[----:B---3--:R-:W-:Y:S10]  /*42e0*/  @P2 BRA `(.L_x_84) ;  /* 0x00000000000c2947 */ /* 0x008ff40003800000 */
[----:B-1----:R-:W-:Y:S04]  /*42f0*/  SHF.L.U32 R3, R8, 0x1f, RZ ;  /* 0x0000001f08037819 */ /* 0x002fe800000006ff */
[----:B------:R-:W1:Y:S02]  /*4300*/  SYNCS.PHASECHK.TRANS64.TRYWAIT P0, [UR6], R3 ;  /* 0x00000003ff0075a7 */ /* 0x000e640008001106 */
[----:B-1----:R-:W-:Y:S05]  /*4310*/  @!P0 BRA `(.L_x_85) ;  /* 0x0000005c00908947 */ /* 0x002fea0003800000 */
.L_x_84:
[----:B------:R-:W-:Y:S01]  /*4320*/  UISETP.NE.AND UP0, UPT, UR11, 0x1, UPT ;  /* 0x000000010b00788c */ /* 0x000fe2000bf05270 */
[----:B------:R-:W-:Y:S01]  /*4330*/  PLOP3.LUT P2, PT, PT, PT, PT, 0x80, 0x8 ;  /* 0x000000000008781c */ /* 0x000fe20003f4f070 */
[----:B------:R-:W-:Y:S02]  /*4340*/  UIADD3 UR4, UPT, UPT, UR5, 0x1, URZ ;  /* 0x0000000105047890 */ /* 0x000fe4000fffe0ff */
[----:B------:R-:W-:Y:S02]  /*4350*/  ULEA UR8, UR5, UR17, 0x8 ;  /* 0x0000001105087291 */ /* 0x000fe4000f8e40ff */
[----:B------:R-:W-:Y:S01]  /*4360*/  UISETP.NE.AND UP1, UPT, UR4, 0x18, UPT ;  /* 0x000000180400788c */ /* 0x000fe2000bf25270 */
[----:B------:R-:W-:Y:S01]  /*4370*/  PLOP3.LUT P0, PT, PT, PT, UP0, 0x80, 0x8 ;  /* 0x000000000008781c */ /* 0x000fe20003f0f008 */
[----:B------:R-:W-:Y:S02]  /*4380*/  UIADD3 UR11, UPT, UPT, UR11, -0x1, URZ ;  /* 0xffffffff0b0b7890 */ /* 0x000fe4000fffe0ff */
[----:B------:R-:W-:Y:S02]  /*4390*/  USEL UR7, URZ, 0x1, UP1 ;  /* 0x00000001ff077887 */ /* 0x000fe40008800000 */
[----:B------:R-:W-:Y:S01]  /*43a0*/  USEL UR10, UR4, URZ, UP1 ;  /* 0x000000ff040a7287 */ /* 0x000fe20008800000 */
[----:B------:R-:W-:Y:S03]  /*43b0*/  UMOV UR9, 0xc0004010 ;  /* 0xc000401000097882 */ /* 0x000fe60000000000 */
[----:B------:R-:W-:Y:S01]  /*43c0*/  @UP0 ULEA UR4, UR10, UR13, 0x3 ;  /* 0x0000000d0a040291 */ /* 0x000fe2000f8e18ff */
[----:B------:R-:W-:Y:S01]  /*43d0*/  LOP3.LUT R8, R8, UR7, RZ, 0x3c, !PT ;  /* 0x0000000708087c12 */ /* 0x000fe2000f8e3cff */
[----:B------:R-:W-:Y:S03]  /*43e0*/  UMOV UR7, 0xc0004010 ;  /* 0xc000401000077882 */ /* 0x000fe60000000000 */
[----:B-1----:R-:W-:Y:S04]  /*43f0*/  @P0 SHF.L.U32 R0, R8, 0x1f, RZ ;  /* 0x0000001f08000819 */ /* 0x002fe800000006ff */
[----:B------:R2:W3:Y:S01]  /*4400*/  @P0 SYNCS.PHASECHK.TRANS64.TRYWAIT P2, [UR4], R0 ;  /* 0x00000000ff0005a7 */ /* 0x0004e20008041104 */
[----:B------:R-:W-:Y:S02]  /*4410*/  UIADD3 UR4, UPT, UPT, UR6, 0xc0, URZ ;  /* 0x000000c006047890 */ /* 0x000fe4000fffe0ff */
[----:B------:R-:W-:Y:S03]  /*4420*/  ULEA UR6, UR5, UR16, 0x8 ;  /* 0x0000001005067291 */ /* 0x000fe6000f8e40ff */
[----:B------:R-:W-:Y:S06]  /*4430*/  UMOV UR5, UR10 ;  /* 0x0000000a00057c82 */ /* 0x000fec0008000000 */
[----:B------:R2:W-:Y:S01]  /*4440*/  UTCQMMA gdesc[UR6], gdesc[UR8], tmem[UR14], tmem[UR20], idesc[UR21], UP2 ;  /* 0x00ff1408060075ea */ /* 0x0005e2000900030e */
[----:B------:R-:W-:Y:S01]  /*4450*/  UPLOP3.LUT UP2, UPT, UPT, UPT, UPT, 0x80, 0x8 ;  /* 0x000000000008789c */ /* 0x000fe20003f4f070 */
[----:B------:R2:W-:Y:S01]  /*4460*/  UTCBAR.MULTICAST [UR4], URZ, UR15 ;  /* 0x000000ff040073e9 */ /* 0x0005e2000800080f */
[----:B------:R-:W-:Y:S09]  /*4470*/  BRA.U UP3, `(.L_x_86) ;  /* 0xfffffffd038c7547 */ /* 0x000ff2000b83ffff */
.L_x_83:
[----:B--2---:R-:W-:Y:S01]  /*4480*/  UIADD3 UR4, UPT, UPT, UR19, 0x1, URZ ;  /* 0x0000000113047890 */ /* 0x004fe2000fffe0ff */
[C---:B------:R-:W-:Y:S01]  /*4490*/  ISETP.NE.AND P0, PT, R10.reuse, 0x2, PT ;  /* 0x000000020a00780c */ /* 0x040fe20003f05270 */
[----:B------:R-:W-:Y:S02]  /*44a0*/  UIADD3 UR5, UPT, UPT, UR18, 0x1d0, URZ ;  /* 0x000001d012057890 */ /* 0x000fe4000fffe0ff */
[----:B------:R-:W-:Y:S01]  /*44b0*/  UISETP.NE.AND UP0, UPT, UR4, 0x4, UPT ;  /* 0x000000040400788c */ /* 0x000fe2000bf05270 */
[----:B-1----:R-:W-:Y:S02]  /*44c0*/  SEL R0, RZ, 0x1, P0 ;  /* 0x00000001ff007807 */ /* 0x002fe40000000000 */
[----:B------:R-:W-:Y:S01]  /*44d0*/  SEL R10, R10, RZ, P0 ;  /* 0x000000ff0a0a7207 */ /* 0x000fe20000000000 */
[----:B------:R-:W-:Y:S01]  /*44e0*/  USEL UR6, URZ, 0x1, UP0 ;  /* 0x00000001ff067887 */ /* 0x000fe20008000000 */
[----:B------:R-:W-:Y:S01]  /*44f0*/  LOP3.LUT R9, R9, R0, RZ, 0x3c, !PT ;  /* 0x0000000009097212 */ /* 0x000fe200078e3cff */
[----:B------:R-:W-:Y:S01]  /*4500*/  USEL UR19, UR4, URZ, UP0 ;  /* 0x000000ff04137287 */ /* 0x000fe20008000000 */
[----:B------:R1:W-:Y:S03]  /*4510*/  UTCBAR [UR5], URZ ;  /* 0x000000ff050073e9 */ /* 0x0003e600080000ff */
[----:B------:R-:W-:Y:S01]  /*4520*/  LOP3.LUT R11, R11, UR6, RZ, 0x3c, !PT ;  /* 0x000000060b0b7c12 */ /* 0x000fe2000f8e3cff */
[----:B------:R-:W-:Y:S07]  /*4530*/  @P1 BRA `(.L_x_87) ;  /* 0xfffffff800dc1947 */ /* 0x000fee000383ffff */
[----:B------:R-:W2:Y:S01]  /*4540*/  S2UR UR8, SR_CgaCtaId ;  /* 0x00000000000879c3 */ /* 0x000ea20000008800 */
[----:B------:R-:W-:Y:S01]  /*4550*/  ELECT P0, URZ, PT ;  /* 0x0000000000ff782f */ /* 0x000fe20003800000 */
[----:B------:R-:W-:Y:S01]  /*4560*/  IMAD.MOV.U32 R0, RZ, RZ, 0x1 ;  /* 0x00000001ff007424 */ /* 0x000fe200078e00ff */
[----:B------:R-:W-:Y:S01]  /*4570*/  UIADD3 UR13, UPT, UPT, UR13, 0x1f0, URZ ;  /* 0x000001f00d0d7890 */ /* 0x000fe2000fffe0ff */
[----:B------:R-:W-:Y:S01]  /*4580*/  SHF.L.U32 R3, R11, 0x1f, RZ ;  /* 0x0000001f0b037819 */ /* 0x000fe200000006ff */
[----:B------:R-:W-:-:S03]  /*4590*/  UMOV UR4, 0x40 ;  /* 0x0000004000047882 */ /* 0x000fc60000000000 */
[----:B------:R-:W-:Y:S01]  /*45a0*/  UVIRTCOUNT.DEALLOC.SMPOOL 0x80 ;  /* 0x000000800000784c */ /* 0x000fe20000000000 */
[----:B--2---:R-:W-:Y:S02]  /*45b0*/  ULEA UR8, UR8, UR4, 0x18 ;  /* 0x0000000408087291 */ /* 0x004fe4000f8ec0ff */
[----:B------:R-:W-:-:S07]  /*45c0*/  ULEA UR4, UR19, UR13, 0x3 ;  /* 0x0000000d13047291 */ /* 0x000fce000f8e18ff */
[----:B------:R2:W-:Y:S02]  /*45d0*/  @P0 STS.U8 [UR8+0x1c], R0 ;  /* 0x00001c00ff000988 */ /* 0x0005e40008000008 */
[----:B------:R-:W4:Y:S02]  /*45e0*/  SYNCS.PHASECHK.TRANS64.TRYWAIT P0, [UR4], R3 ;  /* 0x00000003ff0075a7 */ /* 0x000f240008001104 */
[----:B--2-4-:R-:W-:Y:S05]  /*45f0*/  @!P0 BRA `(.L_x_88) ;  /* 0x0000005800f08947 */ /* 0x014fea0003800000 */
.L_x_194:
[----:B------:R-:W-:-:S04]  /*4600*/  UIADD3 UR4, UPT, UPT, UR19, 0x1, URZ ;  /* 0x0000000113047890 */ /* 0x000fc8000fffe0ff */
[----:B------:R-:W-:-:S04]  /*4610*/  UISETP.NE.AND UP0, UPT, UR4, 0x4, UPT ;  /* 0x000000040400788c */ /* 0x000fc8000bf05270 */
[----:B------:R-:W-:Y:S02]  /*4620*/  USEL UR6, URZ, 0x1, UP0 ;  /* 0x00000001ff067887 */ /* 0x000fe40008000000 */
[----:B------:R-:W-:-:S04]  /*4630*/  USEL UR4, UR4, URZ, UP0 ;  /* 0x000000ff04047287 */ /* 0x000fc80008000000 */
[----:B-1----:R-:W-:Y:S01]  /*4640*/  ULEA UR5, UR4, UR13, 0x3 ;  /* 0x0000000d04057291 */ /* 0x002fe2000f8e18ff */
[----:B------:R-:W-:-:S04]  /*4650*/  LOP3.LUT R2, R11, UR6, RZ, 0x3c, !PT ;  /* 0x000000060b027c12 */ /* 0x000fc8000f8e3cff */
[----:B--2---:R-:W-:-:S04]  /*4660*/  SHF.L.U32 R3, R2, 0x1f, RZ ;  /* 0x0000001f02037819 */ /* 0x004fc800000006ff */
[----:B------:R-:W1:Y:S02]  /*4670*/  SYNCS.PHASECHK.TRANS64.TRYWAIT P0, [UR5], R3 ;  /* 0x00000003ff0075a7 */ /* 0x000e640008001105 */
[----:B-1----:R-:W-:Y:S05]  /*4680*/  @!P0 BRA `(.L_x_89) ;  /* 0x0000005800e48947 */ /* 0x002fea0003800000 */
.L_x_196:
        /* <DEDUP_REMOVED lines=9> */
.L_x_198:
[----:B------:R-:W-:-:S04]  /*4720*/  UIADD3 UR4, UPT, UPT, UR4, 0x1, URZ ;  /* 0x0000000104047890 */ /* 0x000fc8000fffe0ff */
[----:B------:R-:W-:-:S04]  /*4730*/  UISETP.NE.AND UP0, UPT, UR4, 0x4, UPT ;  /* 0x000000040400788c */ /* 0x000fc8000bf05270 */
[----:B------:R-:W-:Y:S02]  /*4740*/  USEL UR5, URZ, 0x1, UP0 ;  /* 0x00000001ff057887 */ /* 0x000fe40008000000 */
[----:B------:R-:W-:-:S04]  /*4750*/  USEL UR4, UR4, URZ, UP0 ;  /* 0x000000ff04047287 */ /* 0x000fc80008000000 */
[----:B------:R-:W-:Y:S01]  /*4760*/  ULEA UR4, UR4, UR13, 0x3 ;  /* 0x0000000d04047291 */ /* 0x000fe2000f8e18ff */
[----:B-1----:R-:W-:-:S04]  /*4770*/  LOP3.LUT R3, R2, UR5, RZ, 0x3c, !PT ;  /* 0x0000000502037c12 */ /* 0x002fc8000f8e3cff */
[----:B------:R-:W-:-:S04]  /*4780*/  SHF.L.U32 R3, R3, 0x1f, RZ ;  /* 0x0000001f03037819 */ /* 0x000fc800000006ff */
[----:B------:R-:W1:Y:S02]  /*4790*/  SYNCS.PHASECHK.TRANS64.TRYWAIT P0, [UR4], R3 ;  /* 0x00000003ff0075a7 */ /* 0x000e640008001104 */
[----:B-1----:R-:W-:Y:S05]  /*47a0*/  @!P0 BRA `(.L_x_91) ;  /* 0x0000005800cc8947 */ /* 0x002fea0003800000 */
.L_x_200:
[----:B------:R-:W-:Y:S01]  /*47b0*/  NOP ;  /* 0x0000000000007918 */ /* 0x000fe20000000000 */
[----:B-1----:R-:W1:Y:S01]  /*47c0*/  LDS R0, [UR8+0x14] ;  /* 0x00001408ff007984 */ /* 0x002e620008000800 */
[----:B------:R-:W-:Y:S01]  /*47d0*/  ULOP3.LUT UR4, UR24, 0xffff, URZ, 0xc0, !UPT ;  /* 0x0000ffff18047892 */ /* 0x000fe2000f8ec0ff */
[----:B------:R-:W-:Y:S01]  /*47e0*/  UMOV UR5, 0xffff ;  /* 0x0000ffff00057882 */ /* 0x000fe20000000000 */
[----:B------:R-:W-:Y:S02]  /*47f0*/  UMOV UR6, 0x1 ;  /* 0x0000000100067882 */ /* 0x000fe40000000000 */
[----:B------:R-:W-:-:S04]  /*4800*/  USHF.R.U32.HI UR4, URZ, 0x5, UR4 ;  /* 0x00000005ff047899 */ /* 0x000fc80008011604 */
[----:B------:R-:W-:Y:S02]  /*4810*/  USHF.L.U32 UR5, UR5, UR4, URZ ;  /* 0x0000000405057299 */ /* 0x000fe400080006ff */
[----:B------:R-:W-:-:S04]  /*4820*/  USHF.L.U32 UR4, UR6, UR4, URZ ;  /* 0x0000000406047299 */ /* 0x000fc800080006ff */
[----:B-1----:R-:W-:-:S04]  /*4830*/  LOP3.LUT R0, R0, UR5, RZ, 0xc0, !PT ;  /* 0x0000000500007c12 */ /* 0x002fc8000f8ec0ff */
[----:B------:R-:W-:-:S13]  /*4840*/  ISETP.NE.AND P0, PT, R0, UR5, PT ;  /* 0x0000000500007c0c */ /* 0x000fda000bf05270 */
[----:B------:R-:W-:Y:S05]  /*4850*/  @P0 BRA `(.L_x_92) ;  /* 0x0000000000580947 */ /* 0x000fea0003800000 */
[----:B------:R-:W1:Y:S02]  /*4860*/  LDS R0, [UR8+0x18] ;  /* 0x00001808ff007984 */ /* 0x000e640008000800 */
[----:B-1----:R-:W-:-:S04]  /*4870*/  LOP3.LUT R0, R0, UR4, RZ, 0xc0, !PT ;  /* 0x0000000400007c12 */ /* 0x002fc8000f8ec0ff */
[----:B------:R-:W-:-:S13]  /*4880*/  ISETP.NE.AND P0, PT, R0, UR4, PT ;  /* 0x0000000400007c0c */ /* 0x000fda000bf05270 */
[----:B------:R-:W-:Y:S05]  /*4890*/  @P0 BRA `(.L_x_93) ;  /* 0x00000000003c0947 */ /* 0x000fea0003800000 */
[----:B------:R-:W1:Y:S01]  /*48a0*/  S2R R2, SR_LANEID ;  /* 0x0000000000027919 */ /* 0x000e620000000000 */
[----:B------:R-:W-:Y:S01]  /*48b0*/  ULOP3.LUT UR5, URZ, UR5, URZ, 0x33, !UPT ;  /* 0x00000005ff057292 */ /* 0x000fe2000f8e33ff */
[----:B------:R-:W-:Y:S01]  /*48c0*/  LOP3.LUT R4, RZ, UR4, RZ, 0x33, !PT ;  /* 0x00000004ff047c12 */ /* 0x000fe2000f8e33ff */
[----:B------:R-:W-:Y:S02]  /*48d0*/  VOTEU.ANY UR4, UPT, PT ;  /* 0x0000000000047886 */ /* 0x000fe400038e0100 */
[----:B------:R-:W-:Y:S01]  /*48e0*/  UFLO.U32 UR4, UR4 ;  /* 0x00000004000472bd */ /* 0x000fe200080e0000 */
[----:B------:R-:W2:Y:S01]  /*48f0*/  REDUX UR6, R4 ;  /* 0x00000000040673c4 */ /* 0x000ea20000000000 */
[----:B------:R-:W-:-:S06]  /*4900*/  IMAD.U32 R0, RZ, RZ, UR5 ;  /* 0x00000005ff007e24 */ /* 0x000fcc000f8e00ff */
[----:B------:R4:W-:Y:S01]  /*4910*/  UTCATOMSWS.AND URZ, UR5 ;  /* 0x0000000500ff79e3 */ /* 0x0009e20008000000 */
[----:B------:R-:W3:Y:S01]  /*4920*/  REDUX UR7, R0 ;  /* 0x00000000000773c4 */ /* 0x000ee20000000000 */
[----:B-1----:R-:W-:Y:S01]  /*4930*/  ISETP.EQ.U32.AND P0, PT, R2, UR4, PT ;  /* 0x0000000402007c0c */ /* 0x002fe2000bf02070 */
[----:B--2---:R-:W-:Y:S01]  /*4940*/  IMAD.U32 R2, RZ, RZ, UR6 ;  /* 0x00000006ff027e24 */ /* 0x004fe2000f8e00ff */
[----:B---3--:R-:W-:-:S11]  /*4950*/  MOV R3, UR7 ;  /* 0x0000000700037c02 */ /* 0x008fd60008000f00 */
[----:B------:R4:W-:Y:S04]  /*4960*/  @P0 ATOMS.AND RZ, [UR8+0x14], R3 ;  /* 0x00001403ffff098c */ /* 0x0009e8000a800008 */
[----:B------:R4:W-:Y:S01]  /*4970*/  @P0 ATOMS.AND RZ, [UR8+0x18], R2 ;  /* 0x00001802ffff098c */ /* 0x0009e2000a800008 */
[----:B------:R-:W-:Y:S05]  /*4980*/  BRA `(.L_x_94) ;  /* 0x0000000000147947 */ /* 0x000fea0003800000 */
.L_x_93:
[----:B------:R-:W-:Y:S02]  /*4990*/  MOV R2, 0x49b0 ;  /* 0x000049b000027802 */ /* 0x000fe40000000f00 */
[----:B---3-5:R-:W-:Y:S05]  /*49a0*/  CALL.REL.NOINC `($__internal_0_$__cuda_sm10x_tcgen05_guardrail_trap_col_being_dealloced_not_returned_by_alloc) ;  /* 0x0000005c00287944 */ /* 0x028fea0003c00000 */
[----:B------:R-:W-:Y:S05]  /*49b0*/  BRA `(.L_x_94) ;  /* 0x0000000000087947 */ /* 0x000fea0003800000 */
.L_x_92:
[----:B------:R-:W-:Y:S02]  /*49c0*/  MOV R2, 0x49e0 ;  /* 0x000049e000027802 */ /* 0x000fe40000000f00 */
[----:B---3-5:R-:W-:Y:S05]  /*49d0*/  CALL.REL.NOINC `($__internal_2_$__cuda_sm10x_tcgen05_guardrail_trap_unallocated_columns_being_dealloced) ;  /* 0x0000005c00347944 */ /* 0x028fea0003c00000 */
.L_x_94:
[----:B------:R-:W-:Y:S01]  /*49e0*/  NOP ;  /* 0x0000000000007918 */ /* 0x000fe20000000000 */
[----:B----4-:R-:W-:Y:S05]  /*49f0*/  EXIT ;  /* 0x000000000000794d */ /* 0x010fea0003800000 */
.L_x_76:
[----:B------:R-:W-:-:S09]  /*4a00*/  UISETP.NE.OR UP0, UPT, UR17, 0x3, !UP3 ;  /* 0x000000031100788c */ /* 0x000fd2000df05670 */
[----:B------:R-:W-:Y:S05]  /*4a10*/  BRA.U UP0, `(.L_x_95) ;  /* 0x0000000d00807547 */ /* 0x000fea000b800000 */
[----:B------:R-:W1:Y:S01]  /*4a20*/  LDCU UR32, c[0x0][0x370] ;  /* 0x00006e00ff2077ac */ /* 0x000e620008000800 */
[----:B------:R-:W2:Y:S01]  /*4a30*/  LDC.64 R16, c[0x0][0x348] ;  /* 0x0000d200ff107b82 */ /* 0x000ea20000000a00 */
[----:B------:R-:W-:Y:S02]  /*4a40*/  HFMA2 R13, -RZ, RZ, 0, 0 ;  /* 0x00000000ff0d7431 */ /* 0x000fe400000001ff */
[----:B------:R-:W-:Y:S01]  /*4a50*/  IMAD.MOV.U32 R15, RZ, RZ, 0x1 ;  /* 0x00000001ff0f7424 */ /* 0x000fe200078e00ff */
[----:B------:R-:W1:Y:S01]  /*4a60*/  LDCU.128 UR28, c[0x0][0xb10] ;  /* 0x00016200ff1c77ac */ /* 0x000e620008000c00 */
[----:B------:R-:W-:Y:S01]  /*4a70*/  IMAD.MOV.U32 R14, RZ, RZ, RZ ;  /* 0x000000ffff0e7224 */ /* 0x000fe200078e00ff */
[----:B------:R-:W-:Y:S01]  /*4a80*/  MOV R7, 0x2000 ;  /* 0x0000200000077802 */ /* 0x000fe20000000f00 */
[----:B------:R-:W3:Y:S01]  /*4a90*/  LDCU UR27, c[0x0][0x374] ;  /* 0x00006e80ff1b77ac */ /* 0x000ee20008000800 */
[----:B------:R-:W4:Y:S01]  /*4aa0*/  LDC.64 R2, c[0x0][0x888] ;  /* 0x00022200ff027b82 */ /* 0x000f220000000a00 */
[----:B------:R-:W3:Y:S01]  /*4ab0*/  LDCU UR15, c[0x0][0xb0c] ;  /* 0x00016180ff0f77ac */ /* 0x000ee20008000800 */
[----:B------:R-:W2:Y:S06]  /*4ac0*/  LDCU UR38, c[0x0][0xb20] ;  /* 0x00016400ff2677ac */ /* 0x000eac0008000800 */
[----:B------:R-:W4:Y:S01]  /*4ad0*/  LDC.64 R4, c[0x0][0x890] ;  /* 0x00022400ff047b82 */ /* 0x000f220000000a00 */
[----:B------:R-:W2:Y:S01]  /*4ae0*/  LDCU UR4, c[0x0][0xb30] ;  /* 0x00016600ff0477ac */ /* 0x000ea20008000800 */
[----:B------:R-:W-:Y:S01]  /*4af0*/  UMOV UR21, 0x400 ;  /* 0x0000040000157882 */ /* 0x000fe20000000000 */
[----:B-1----:R-:W-:-:S02]  /*4b00*/  UIMAD.WIDE.U32 UR6, UR32, UR28, URZ ;  /* 0x0000001c200672a5 */ /* 0x002fc4000f8e00ff */
[----:B---3--:R-:W-:Y:S02]  /*4b10*/  UIMAD.WIDE.U32 UR8, UR27, UR31, URZ ;  /* 0x0000001f1b0872a5 */ /* 0x008fe4000f8e00ff */
[----:B------:R-:W-:Y:S02]  /*4b20*/  ULEA UR21, UR45, UR21, 0x18 ;  /* 0x000000152d157291 */ /* 0x000fe4000f8ec0ff */
[----:B------:R-:W-:Y:S02]  /*4b30*/  UPLOP3.LUT UP3, UPT, UPT, UPT, UPT, 0x40, 0x4 ;  /* 0x000000000004789c */ /* 0x000fe40003f6e870 */
[----:B------:R-:W-:Y:S01]  /*4b40*/  UIADD3 UR33, UPT, UPT, UR21, 0x188, URZ ;  /* 0x0000018815217890 */ /* 0x000fe2000fffe0ff */
[----:B------:R-:W-:Y:S01]  /*4b50*/  UMOV UR6, UR7 ;  /* 0x0000000700067c82 */ /* 0x000fe20008000000 */
[----:B------:R-:W-:Y:S01]  /*4b60*/  UMOV UR34, UR9 ;  /* 0x0000000900227c82 */ /* 0x000fe20008000000 */
[----:B------:R-:W-:Y:S02]  /*4b70*/  UISETP.GE.AND UP0, UPT, UR42, 0x1, UPT ;  /* 0x000000012a00788c */ /* 0x000fe4000bf06270 */
[----:B------:R-:W-:Y:S01]  /*4b80*/  UISETP.NE.AND UP4, UPT, UR42, 0x1, UPT ;  /* 0x000000012a00788c */ /* 0x000fe2000bf85270 */
[----:B------:R-:W1:Y:S01]  /*4b90*/  LDCU.64 UR22, c[0x0][0xb28] ;  /* 0x00016500ff1677ac */ /* 0x000e620008000a00 */
[----:B------:R-:W-:-:S02]  /*4ba0*/  UISETP.NE.AND UP6, UPT, UR15, 0x1, UPT ;  /* 0x000000010f00788c */ /* 0x000fc4000bfc5270 */
[----:B------:R-:W-:Y:S02]  /*4bb0*/  UISETP.NE.AND UP5, UPT, UR30, 0x1, UPT ;  /* 0x000000011e00788c */ /* 0x000fe4000bfa5270 */
[----:B------:R-:W-:Y:S02]  /*4bc0*/  UIADD3 UR17, UPT, UPT, UR21, 0x180, URZ ;  /* 0x0000018015117890 */ /* 0x000fe4000fffe0ff */
[----:B------:R-:W-:Y:S02]  /*4bd0*/  UPRMT UR33, UR45, 0x654, UR33 ;  /* 0x000006542d217896 */ /* 0x000fe40008000021 */
[----:B------:R-:W-:Y:S02]  /*4be0*/  USHF.R.U32.HI UR35, URZ, UR29, UR6 ;  /* 0x0000001dff237299 */ /* 0x000fe40008011606 */
[----:B--2---:R-:W-:Y:S02]  /*4bf0*/  USHF.R.U32.HI UR34, URZ, UR38, UR34 ;  /* 0x00000026ff227299 */ /* 0x004fe40008011622 */
[----:B------:R-:W-:-:S11]  /*4c00*/  UISETP.NE.AND UP2, UPT, UR4, 0x1, UPT ;  /* 0x000000010400788c */ /* 0x000fd6000bf45270 */
.L_x_104:
[C---:B------:R-:W-:Y:S02]  /*4c10*/  LEA R12, R14.reuse, UR21, 0x3 ;  /* 0x000000150e0c7c11 */ /* 0x040fe4000f8e18ff */
[----:B------:R-:W-:Y:S02]  /*4c20*/  SHF.L.U32 R9, R13, 0x1f, RZ ;  /* 0x0000001f0d097819 */ /* 0x000fe400000006ff */
[----:B------:R-:W-:Y:S02]  /*4c30*/  LEA R10, R14, UR21, 0x4 ;  /* 0x000000150e0a7c11 */ /* 0x000fe4000f8e20ff */
[----:B--2---:R-:W2:Y:S02]  /*4c40*/  SYNCS.PHASECHK.TRANS64.TRYWAIT P0, [R12+URZ+0x1b0], R9 ;  /* 0x0001b0090c0075a7 */ /* 0x004ea400080011ff */
[----:B--2---:R-:W-:Y:S05]  /*4c50*/  @!P0 BRA `(.L_x_96) ;  /* 0x0000005400b88947 */ /* 0x004fea0003800000 */
.L_x_201:
[----:B--2---:R-:W2:Y:S01]  /*4c60*/  LDS.128 R8, [R10+0x240] ;  /* 0x000240000a087984 */ /* 0x004ea20000000c00 */
[----:B------:R-:W-:Y:S01]  /*4c70*/  UISETP.GE.AND UP0, UPT, UR42, 0x1, UPT ;  /* 0x000000012a00788c */ /* 0x000fe2000bf06270 */
[----:B------:R-:W-:Y:S01]  /*4c80*/  @!PT LDS RZ, [RZ] ;  /* 0x00000000fffff984 */ /* 0x000fe20000000800 */
[----:B------:R-:W-:Y:S01]  /*4c90*/  @!PT LDS RZ, [RZ] ;  /* 0x00000000fffff984 */ /* 0x000fe20000000800 */
[----:B------:R-:W-:Y:S01]  /*4ca0*/  @!PT LDS RZ, [RZ] ;  /* 0x00000000fffff984 */ /* 0x000fe20000000800 */
[----:B------:R-:W-:Y:S01]  /*4cb0*/  @!PT LDS RZ, [RZ] ;  /* 0x00000000fffff984 */ /* 0x000fe20000000800 */
[----:B------:R3:W-:Y:S06]  /*4cc0*/  MEMBAR.ALL.CTA ;  /* 0x0000000000007992 */ /* 0x0007ec0000008000 */
[----:B---3--:R-:W3:Y:S01]  /*4cd0*/  FENCE.VIEW.ASYNC.S ;  /* 0x00000000000073c6 */ /* 0x008ee20000000000 */
[----:B--2---:R-:W-:Y:S11]  /*4ce0*/  LOP3.LUT P0, RZ, R10, 0x1, RZ, 0xc0, !PT ;  /* 0x000000010aff7812 */ /* 0x004ff6000780c0ff */
[----:B------:R-:W-:Y:S02]  /*4cf0*/  @!UPT UIADD3 URZ, UPT, UPT, URZ, URZ, URZ ;  /* 0x000000fffffff290 */ /* 0x000fe4000fffe0ff */
[----:B---3--:R-:W-:Y:S01]  /*4d00*/  VOTEU.ANY UP1, P0 ;  /* 0x0000000000ff7886 */ /* 0x008fe20000020100 */
[----:B------:R-:W-:Y:S11]  /*4d10*/  PLOP3.LUT P0, PT, PT, PT, UP1, 0x80, 0x8 ;  /* 0x000000000008781c */ /* 0x000ff60003f0f018 */
[----:B------:R-:W-:Y:S02]  /*4d20*/  @!UPT UIADD3 URZ, UPT, UPT, URZ, URZ, URZ ;  /* 0x000000fffffff290 */ /* 0x000fe4000fffe0ff */
[----:B------:R-:W-:Y:S02]  /*4d30*/  @P0 SHF.R.U32.HI R0, RZ, 0x10, R9 ;  /* 0x00000010ff000819 */ /* 0x000fe40000011609 */
[----:B------:R-:W-:Y:S02]  /*4d40*/  @P0 MOV R6, R8 ;  /* 0x0000000800060202 */ /* 0x000fe40000000f00 */
[----:B------:R-:W-:Y:S01]  /*4d50*/  @P0 R2UR UR4, R0 ;  /* 0x00000000000402ca */ /* 0x000fe200000e0000 */
[----:B------:R-:W-:Y:S01]  /*4d60*/  VIADD R0, R12, 0x1c0 ;  /* 0x000001c00c007836 */ /* 0x000fe20000000000 */
[----:B------:R-:W-:Y:S02]  /*4d70*/  @P0 LOP3.LUT R8, R9, 0xffff, RZ, 0xc0, !PT ;  /* 0x0000ffff09080812 */ /* 0x000fe400078ec0ff */
[----:B------:R-:W-:Y:S02]  /*4d80*/  @P0 R2UR UR6, R6 ;  /* 0x00000000060602ca */ /* 0x000fe400000e0000 */
[----:B------:R-:W-:Y:S02]  /*4d90*/  PRMT R0, RZ, 0x654, R0 ;  /* 0x00000654ff007816 */ /* 0x000fe40000000000 */
[----:B------:R-:W-:Y:S02]  /*4da0*/  @P0 R2UR UR5, R8 ;  /* 0x00000000080502ca */ /* 0x000fe400000e0000 */
[----:B------:R2:W-:Y:S03]  /*4db0*/  SYNCS.ARRIVE.TRANS64.RED.A1T0 RZ, [R0+URZ], RZ ;  /* 0x000000ff00ff79a7 */ /* 0x0005e600081004ff */
[----:B------:R-:W-:Y:S04]  /*4dc0*/  @UP1 UMOV UR26, UR4 ;  /* 0x00000004001a1c82 */ /* 0x000fe80008000000 */
[----:B------:R-:W-:Y:S04]  /*4dd0*/  @UP1 UMOV UR14, UR6 ;  /* 0x00000006000e1c82 */ /* 0x000fe80008000000 */
[----:B------:R-:W-:Y:S01]  /*4de0*/  @UP1 UMOV UR13, UR5 ;  /* 0x00000005000d1c82 */ /* 0x000fe20008000000 */
[----:B------:R-:W-:Y:S05]  /*4df0*/  BRA.U !UP0, `(.L_x_97) ;  /* 0x0000000108a47547 */ /* 0x000fea000b800000 */
[----:B------:R-:W-:Y:S02]  /*4e00*/  UIMAD.WIDE.U32 UR8, UR13, UR31, URZ ;  /* 0x0000001f0d0872a5 */ /* 0x000fe4000f8e00ff */
[----:B------:R-:W-:Y:S02]  /*4e10*/  UIMAD.WIDE.U32 UR10, UR14, UR28, URZ ;  /* 0x0000001c0e0a72a5 */ /* 0x000fe4000f8e00ff */
[----:B------:R-:W-:Y:S02]  /*4e20*/  USEL UR4, UR27, UR34, !UP5 ;  /* 0x000000221b047287 */ /* 0x000fe4000e800000 */
[----:B------:R-:W-:Y:S02]  /*4e30*/  USEL UR7, UR32, UR35, !UP6 ;  /* 0x0000002320077287 */ /* 0x000fe4000f000000 */
[----:B-1----:R-:W-:Y:S02]  /*4e40*/  UIMAD.WIDE.U32 UR18, UR4, UR22, URZ ;  /* 0x00000016041272a5 */ /* 0x002fe4000f8e00ff */
[----:B------:R-:W-:Y:S01]  /*4e50*/  UIMAD.WIDE.U32 UR24, UR7, UR22, URZ ;  /* 0x00000016071872a5 */ /* 0x000fe2000f8e00ff */
[----:B------:R-:W-:Y:S02]  /*4e60*/  UMOV UR5, UR9 ;  /* 0x0000000900057c82 */ /* 0x000fe40008000000 */
[----:B------:R-:W-:Y:S03]  /*4e70*/  USHF.R.U32.HI UR6, URZ, UR38, UR5 ;  /* 0x00000026ff067299 */ /* 0x000fe60008011605 */
[----:B------:R-:W-:Y:S01]  /*4e80*/  UMOV UR5, UR11 ;  /* 0x0000000b00057c82 */ /* 0x000fe20008000000 */
[----:B------:R-:W-:Y:S02]  /*4e90*/  USEL UR6, UR13, UR6, !UP5 ;  /* 0x000000060d067287 */ /* 0x000fe4000e800000 */
[----:B------:R-:W-:Y:S02]  /*4ea0*/  USHF.R.U32.HI UR8, URZ, UR29, UR5 ;  /* 0x0000001dff087299 */ /* 0x000fe40008011605 */
[----:B------:R-:W-:Y:S01]  /*4eb0*/  UIMAD.WIDE.U32 UR10, UR6, UR22, URZ ;  /* 0x00000016060a72a5 */ /* 0x000fe2000f8e00ff */
[----:B------:R-:W-:Y:S02]  /*4ec0*/  UMOV UR5, UR19 ;  /* 0x0000001300057c82 */ /* 0x000fe40008000000 */
[----:B------:R-:W-:Y:S03]  /*4ed0*/  @UP4 USHF.R.U32.HI UR4, URZ, UR23, UR5 ;  /* 0x00000017ff044299 */ /* 0x000fe60008011605 */
[----:B------:R-:W-:Y:S01]  /*4ee0*/  UMOV UR5, UR25 ;  /* 0x0000001900057c82 */ /* 0x000fe20008000000 */
[----:B------:R-:W-:Y:S02]  /*4ef0*/  UIMAD UR4, UR42, UR4, URZ ;  /* 0x000000042a0472a4 */ /* 0x000fe4000f8e02ff */
[----:B------:R-:W-:Y:S02]  /*4f00*/  @UP4 USHF.R.U32.HI UR7, URZ, UR23, UR5 ;  /* 0x00000017ff074299 */ /* 0x000fe40008011605 */
[----:B------:R-:W-:Y:S02]  /*4f10*/  USEL UR5, UR14, UR8, !UP6 ;  /* 0x000000080e057287 */ /* 0x000fe4000f000000 */
[----:B------:R-:W-:Y:S02]  /*4f20*/  UIMAD UR8, UR42, UR7, URZ ;  /* 0x000000072a0872a4 */ /* 0x000fe4000f8e02ff */
[----:B------:R-:W-:Y:S03]  /*4f30*/  UISETP.GE.AND UP0, UPT, UR6, UR4, UPT ;  /* 0x000000040600728c */ /* 0x000fe6000bf06270 */
[----:B------:R-:W-:Y:S01]  /*4f40*/  UMOV UR4, UR11 ;  /* 0x0000000b00047c82 */ /* 0x000fe20008000000 */
[----:B------:R-:W-:Y:S02]  /*4f50*/  UISETP.GE.OR UP0, UPT, UR5, UR8, UP0 ;  /* 0x000000080500728c */ /* 0x000fe40008706670 */
[----:B------:R-:W-:Y:S02]  /*4f60*/  USHF.R.U32.HI UR4, URZ, UR23, UR4 ;  /* 0x00000017ff047299 */ /* 0x000fe40008011604 */
[----:B------:R-:W-:Y:S02]  /*4f70*/  UIMAD.WIDE.U32 UR8, UR5, UR22, URZ ;  /* 0x00000016050872a5 */ /* 0x000fe4000f8e00ff */
[----:B------:R-:W-:Y:S04]  /*4f80*/  USEL UR10, UR6, UR4, !UP4 ;  /* 0x00000004060a7287 */ /* 0x000fe8000e000000 */
[----:B------:R-:W-:Y:S01]  /*4f90*/  UIADD3 UR11, UPT, UPT, -UR10, URZ, URZ ;  /* 0x000000ff0a0b7290 */ /* 0x000fe2000fffe1ff */
[----:B------:R-:W-:Y:S02]  /*4fa0*/  @!UP0 UMOV UR4, UR9 ;  /* 0x0000000900048c82 */ /* 0x000fe40008000000 */
[----:B------:R-:W-:Y:S02]  /*4fb0*/  @!UP0 USHF.R.U32.HI UR4, URZ, UR23, UR4 ;  /* 0x00000017ff048299 */ /* 0x000fe40008011604 */
[----:B------:R-:W-:Y:S02]  /*4fc0*/  UIMAD UR8, UR42, UR11, UR6 ;  /* 0x0000000b2a0872a4 */ /* 0x000fe4000f8e0206 */
[----:B------:R-:W-:Y:S04]  /*4fd0*/  @!UP0 USEL UR4, UR5, UR4, !UP4 ;  /* 0x0000000405048287 */ /* 0x000fe8000e000000 */
[----:B------:R-:W-:Y:S02]  /*4fe0*/  @!UP0 UIMAD UR8, UR7, UR8, UR4 ;  /* 0x00000008070882a4 */ /* 0x000fe4000f8e0204 */
[----:B------:R-:W-:Y:S02]  /*4ff0*/  @!UP0 UIADD3 UR9, UPT, UPT, UR10, -UR4, URZ ;  /* 0x800000040a098290 */ /* 0x000fe4000fffe0ff */
[----:B------:R-:W-:Y:S02]  /*5000*/  UIADD3 UR4, UPT, UPT, -UR5, URZ, URZ ;  /* 0x000000ff05047290 */ /* 0x000fe4000fffe1ff */
[----:B------:R-:W-:Y:S02]  /*5010*/  UIADD3 UR7, UPT, UPT, -UR6, URZ, URZ ;  /* 0x000000ff06077290 */ /* 0x000fe4000fffe1ff */
[----:B------:R-:W-:Y:S02]  /*5020*/  @!UP0 UIMAD UR6, UR9, UR42, UR5 ;  /* 0x0000002a090682a4 */ /* 0x000fe4000f8e0205 */
[----:B------:R-:W-:Y:S02]  /*5030*/  UIMAD UR14, UR15, UR4, UR14 ;  /* 0x000000040f0e72a4 */ /* 0x000fe4000f8e020e */
[----:B------:R-:W-:Y:S01]  /*5040*/  UIMAD UR13, UR30, UR7, UR13 ;  /* 0x000000071e0d72a4 */ /* 0x000fe2000f8e020d */
[----:B------:R-:W-:Y:S02]  /*5050*/  @!UP0 UMOV UR5, UR8 ;  /* 0x0000000800058c82 */ /* 0x000fe40008000000 */
[----:B------:R-:W-:Y:S02]  /*5060*/  UIMAD UR14, UR5, UR15, UR14 ;  /* 0x0000000f050e72a4 */ /* 0x000fe4000f8e020e */
[----:B------:R-:W-:Y:S11]  /*5070*/  UIMAD UR13, UR6, UR30, UR13 ;  /* 0x0000001e060d72a4 */ /* 0x000ff6000f8e020d */
[----:B------:R-:W-:Y:S01]  /*5080*/  @!UPT UIADD3 URZ, UPT, UPT, URZ, URZ, URZ ;  /* 0x000000fffffff290 */ /* 0x000fe2000fffe0ff */
.L_x_97:
[----:B------:R-:W3:Y:S01]  /*5090*/  @!UP2 LDCU.128 UR8, c[0x0][0xb10] ;  /* 0x00016200ff08a7ac */ /* 0x000ee20008000c00 */
[C---:B----4-:R-:W-:Y:S02]  /*50a0*/  ISETP.NE.U32.AND P1, PT, R4.reuse, RZ, PT ;  /* 0x000000ff0400720c */ /* 0x050fe40003f25070 */
[----:B------:R-:W-:Y:S02]  /*50b0*/  ISETP.NE.U32.AND P0, PT, R4, RZ, PT ;  /* 0x000000ff0400720c */ /* 0x000fe40003f05070 */
[C---:B------:R-:W-:Y:S02]  /*50c0*/  ISETP.NE.AND.EX P1, PT, R5.reuse, RZ, PT, P1 ;  /* 0x000000ff0500720c */ /* 0x040fe40003f25310 */
[----:B------:R-:W-:Y:S01]  /*50d0*/  ISETP.NE.AND.EX P0, PT, R5, RZ, PT, P0 ;  /* 0x000000ff0500720c */ /* 0x000fe20003f05300 */
[----:B------:R-:W4:Y:S01]  /*50e0*/  @!UP2 LDCU UR5, c[0x0][0xb0c] ;  /* 0x00016180ff05a7ac */ /* 0x000f220008000800 */
[----:B------:R-:W-:Y:S01]  /*50f0*/  SHF.L.U32 R9, R15, 0x1f, RZ ;  /* 0x0000001f0f097819 */ /* 0x000fe200000006ff */
[----:B------:R-:W-:Y:S02]  /*5100*/  USHF.L.U32 UR19, UR16, 0x7, URZ ;  /* 0x0000000710137899 */ /* 0x000fe400080006ff */
[----:B------:R-:W-:Y:S02]  /*5110*/  USHF.L.U32 UR18, UR20, 0x7, URZ ;  /* 0x0000000714127899 */ /* 0x000fe400080006ff */
[----:B---3--:R-:W-:Y:S07]  /*5120*/  UIMAD.WIDE.U32 UR6, UR14, UR8, URZ ;  /* 0x000000080e0672a5 */ /* 0x008fee000f8e00ff */
[----:B------:R-:W-:Y:S01]  /*5130*/  @!UP2 UMOV UR4, UR7 ;  /* 0x000000070004ac82 */ /* 0x000fe20008000000 */
[----:B----4-:R-:W-:Y:S02]  /*5140*/  @!UP2 UISETP.NE.AND UP0, UPT, UR5, 0x1, UPT ;  /* 0x000000010500a88c */ /* 0x010fe4000bf05270 */
[----:B------:R-:W-:Y:S02]  /*5150*/  @!UP2 USHF.R.U32.HI UR4, URZ, UR9, UR4 ;  /* 0x00000009ff04a299 */ /* 0x000fe40008011604 */
[----:B------:R-:W-:Y:S02]  /*5160*/  UIMAD.WIDE.U32 UR6, UR13, UR11, URZ ;  /* 0x0000000b0d0672a5 */ /* 0x000fe4000f8e00ff */
[----:B------:R-:W-:Y:S02]  /*5170*/  @!UP2 USEL UR8, UR14, UR4, !UP0 ;  /* 0x000000040e08a287 */ /* 0x000fe4000c000000 */
[----:B------:R-:W-:Y:S03]  /*5180*/  @!UP2 UISETP.NE.AND UP0, UPT, UR10, 0x1, UPT ;  /* 0x000000010a00a88c */ /* 0x000fe6000bf05270 */
[----:B------:R-:W-:Y:S02]  /*5190*/  @!UP2 UMOV UR6, UR7 ;  /* 0x000000070006ac82 */ /* 0x000fe40008000000 */
[----:B------:R-:W3:Y:S02]  /*51a0*/  @!UP2 LDCU UR4, c[0x0][0xb20] ;  /* 0x00016400ff04a7ac */ /* 0x000ee40008000800 */
[----:B---3--:R-:W-:Y:S04]  /*51b0*/  @!UP2 USHF.R.U32.HI UR6, URZ, UR4, UR6 ;  /* 0x00000004ff06a299 */ /* 0x008fe80008011606 */
[----:B------:R-:W-:Y:S04]  /*51c0*/  @!UP2 USEL UR6, UR13, UR6, !UP0 ;  /* 0x000000060d06a287 */ /* 0x000fe8000c000000 */
[----:B------:R-:W-:Y:S02]  /*51d0*/  @!UP2 UIADD3 UR4, UPT, UPT, -UR8, UR6, URZ ;  /* 0x000000060804a290 */ /* 0x000fe4000fffe1ff */
[----:B------:R-:W-:Y:S02]  /*51e0*/  @!UP2 UIADD3 UR6, UPT, UPT, UR8, -UR6, URZ ;  /* 0x800000060806a290 */ /* 0x000fe4000fffe0ff */
[----:B------:R-:W-:Y:S02]  /*51f0*/  @!UP2 UIMAD UR14, UR4, UR5, UR14 ;  /* 0x00000005040ea2a4 */ /* 0x000fe4000f8e020e */
[----:B------:R-:W-:Y:S01]  /*5200*/  @!UP2 UIMAD UR13, UR6, UR10, UR13 ;  /* 0x0000000a060da2a4 */ /* 0x000fe2000f8e020d */
[----:B------:R-:W-:Y:S11]  /*5210*/  BRA.U UP3, `(.L_x_98) ;  /* 0x0000000103107547 */ /* 0x000ff6000b800000 */
[----:B--2---:R-:W-:Y:S04]  /*5220*/  MOV R0, UR37 ;  /* 0x0000002500007c02 */ /* 0x004fe80008000f00 */
[----:B------:R-:W-:Y:S04]  /*5230*/  SHF.L.U32 R11, R0, 0x1f, RZ ;  /* 0x0000001f000b7819 */ /* 0x000fe800000006ff */
[----:B------:R-:W2:Y:S02]  /*5240*/  SYNCS.PHASECHK.TRANS64.TRYWAIT P2, [UR21+0x1a8], R11 ;  /* 0x0001a80bff0075a7 */ /* 0x000ea40008041115 */
[----:B--2---:R-:W-:Y:S05]  /*5250*/  @!P2 BRA `(.L_x_99) ;  /* 0x00000050004ca947 */ /* 0x004fea0003800000 */
.L_x_98:
[----:B------:R-:W-:Y:S05]  /*5260*/  @!P1 BRA `(.L_x_100) ;  /* 0x0000000000309947 */ /* 0x000fea0003800000 */
[----:B------:R-:W-:Y:S01]  /*5270*/  ISETP.NE.U32.AND P1, PT, R2, RZ, PT ;  /* 0x000000ff0200720c */ /* 0x000fe20003f25070 */
[----:B------:R-:W3:Y:S01]  /*5280*/  LDCU.64 UR4, c[0x0][0x358] ;  /* 0x00006b00ff0477ac */ /* 0x000ee20008000a00 */
[----:B------:R-:W-:Y:S02]  /*5290*/  IMAD.MOV.U32 R158, RZ, RZ, 0x1 ;  /* 0x00000001ff9e7424 */ /* 0x000fe400078e00ff */
[----:B------:R-:W-:Y:S11]  /*52a0*/  ISETP.NE.AND.EX P1, PT, R3, RZ, PT, P1 ;  /* 0x000000ff0300720c */ /* 0x000ff60003f25310 */
[----:B------:R-:W-:Y:S02]  /*52b0*/  @!UPT UIADD3 URZ, UPT, UPT, URZ, URZ, URZ ;  /* 0x000000fffffff290 */ /* 0x000fe4000fffe0ff */
[----:B--2---:R-:W2:Y:S01]  /*52c0*/  @P1 LDC.64 R10, c[0x0][0x888] ;  /* 0x00022200ff0a1b82 */ /* 0x004ea20000000a00 */
[----:B------:R-:W-:Y:S04]  /*52d0*/  @P1 IMAD R0, R4, UR36, RZ ;  /* 0x0000002404001c24 */ /* 0x000fe8000f8e02ff */
[----:B--2---:R-:W-:Y:S04]  /*52e0*/  @P1 IMAD.WIDE R10, R0, 0x4, R10 ;  /* 0x00000004000a1825 */ /* 0x004fe800078e020a */
[----:B------:R-:W-:Y:S01]  /*52f0*/  HFMA2 R0, -RZ, RZ, 0, 5.9604644775390625e-08 ;  /* 0x00000001ff007431 */ /* 0x000fe200000001ff */
[----:B---3-5:R3:W5:Y:S04]  /*5300*/  @P1 LDG.E R73, desc[UR4][R10.64] ;  /* 0x000000040a491981 */ /* 0x028768000c1e1900 */
[----:B------:R-:W-:Y:S01]  /*5310*/  @!P1 PRMT R158, R0, 0x7610, R158 ;  /* 0x00007610009e9816 */ /* 0x000fe2000000009e */
[----:B---3--:R-:W4:Y:S06]  /*5320*/  @!P1 LDC R73, c[0x0][0x880] ;  /* 0x00022000ff499b82 */ /* 0x008f2c0000000800 */
.L_x_100:
[----:B----45:R-:W-:Y:S01]  /*5330*/  @!P0 FSETP.EQ.AND P1, PT, R73, RZ, PT ;  /* 0x000000ff4900820b */ /* 0x030fe20003f22000 */
[----:B------:R-:W-:Y:S01]  /*5340*/  @!UPT UIADD3 URZ, UPT, UPT, URZ, URZ, URZ ;  /* 0x000000fffffff290 */ /* 0x000fe2000fffe0ff */
[----:B------:R-:W-:Y:S11]  /*5350*/  @!P0 BRA `(.L_x_101) ;  /* 0x0000000000188947 */ /* 0x000ff60003800000 */
[----:B------:R-:W-:Y:S02]  /*5360*/  LOP3.LUT P0, RZ, R158, 0xff, RZ, 0xc0, !PT ;  /* 0x000000ff9eff7812 */ /* 0x000fe4000780c0ff */
[----:B------:R-:W-:Y:S04]  /*5370*/  ISETP.NE.U32.AND P1, PT, R2, RZ, PT ;  /* 0x000000ff0200720c */ /* 0x000fe80003f25070 */
[----:B------:R-:W-:Y:S04]  /*5380*/  ISETP.NE.AND.EX P1, PT, R3, RZ, PT, P1 ;  /* 0x000000ff0300720c */ /* 0x000fe80003f25310 */
[----:B------:R-:W-:Y:S03]  /*5390*/  PLOP3.LUT P1, PT, P1, PT, PT, 0x8, 0x80 ;  /* 0x000000000080781c */ /* 0x000fe60000f2e170 */
[----:B------:R-:W-:Y:S11]  /*53a0*/  @P0 FSETP.EQ.AND P1, PT, R73, RZ, PT ;  /* 0x000000ff4900020b */ /* 0x000ff60003f22000 */
[----:B------:R-:W-:Y:S02]  /*53b0*/  @!UPT UIADD3 URZ, UPT, UPT, URZ, URZ, URZ ;  /* 0x000000fffffff290 */ /* 0x000fe4000fffe0ff */
.L_x_101:
[----:B------:R-:W3:Y:S01]  /*53c0*/  SYNCS.PHASECHK.TRANS64.TRYWAIT P2, [UR21+0x190], R9 ;  /* 0x00019009ff0075a7 */ /* 0x000ee20008041115 */
[----:B------:R-:W-:Y:S04]  /*53d0*/  ELECT P0, URZ, PT ;  /* 0x0000000000ff782f */ /* 0x000fe80003800000 */
[----:B------:R-:W-:Y:S11]  /*53e0*/  PLOP3.LUT P1, PT, P1, P0, PT, 0xf2, 0x2f ;  /* 0x00000000002f781c */ /* 0x000ff60000f21e72 */
[----:B------:R-:W-:Y:S02]  /*53f0*/  @!UPT UIADD3 URZ, UPT, UPT, URZ, URZ, URZ ;  /* 0x000000fffffff290 */ /* 0x000fe4000fffe0ff */
[----:B------:R-:W-:Y:S05]  /*5400*/  @!P1 IADD3 R8, P0, PT, R16, 0x580, RZ ;  /* 0x0000058010089810 */ /* 0x000fea0007f1e0ff */
[----:B------:R-:W-:Y:S01]  /*5410*/  @!P1 IMAD.X R6, RZ, RZ, R17, P0 ;  /* 0x000000ffff069224 */ /* 0x000fe200000e0611 */
[----:B---3--:R-:W-:Y:S07]  /*5420*/  @!P2 BRA `(.L_x_102) ;  /* 0x0000004c00f0a947 */ /* 0x008fee0003800000 */
.L_x_204:
[----:B------:R-:W-:Y:S01]  /*5430*/  @!P1 R2UR UR5, R8 ;  /* 0x00000000080592ca */ /* 0x000fe200000e0000 */
[----:B------:R-:W-:Y:S01]  /*5440*/  VOTEU.ALL UP0, P1 ;  /* 0x0000000000ff7886 */ /* 0x000fe20000800000 */
[----:B------:R-:W-:Y:S01]  /*5450*/  @!P1 R2UR UR4, R6 ;  /* 0x00000000060492ca */ /* 0x000fe200000e0000 */
[----:B--2---:R-:W-:Y:S01]  /*5460*/  @!P1 IMAD.MOV.U32 R0, RZ, RZ, 0x2000 ;  /* 0x00002000ff009424 */ /* 0x004fe200078e00ff */
[----:B------:R-:W-:Y:S01]  /*5470*/  UMOV UR8, 0x0 ;  /* 0x0000000000087882 */ /* 0x000fe20000000000 */
[----:B------:R-:W-:Y:S01]  /*5480*/  UMOV UR9, 0x10000000 ;  /* 0x1000000000097882 */ /* 0x000fe20000000000 */
[----:B------:R-:W-:Y:S01]  /*5490*/  @!UP0 UIADD3 UR16, UPT, UPT, UR21, 0x400, URZ ;  /* 0x0000040015108890 */ /* 0x000fe2000fffe0ff */
[----:B------:R-:W-:Y:S01]  /*54a0*/  VIADD R14, R14, 0x1 ;  /* 0x000000010e0e7836 */ /* 0x000fe20000000000 */
[----:B------:R-:W-:Y:S01]  /*54b0*/  VOTEU.ALL UP0, P1 ;  /* 0x0000000000ff7886 */ /* 0x000fe20000800000 */
[----:B------:R-:W-:Y:S01]  /*54c0*/  UMOV UR20, UR36 ;  /* 0x0000002400147c82 */ /* 0x000fe20008000000 */
[----:B------:R-:W-:Y:S03]  /*54d0*/  UPRMT UR6, UR45, 0x654, UR17 ;  /* 0x000006542d067896 */ /* 0x000fe60008000011 */
[----:B------:R-:W-:Y:S02]  /*54e0*/  IMAD.U32 R10, RZ, RZ, UR5 ;  /* 0x00000005ff0a7e24 */ /* 0x000fe4000f8e00ff */
[----:B------:R-:W-:Y:S03]  /*54f0*/  IMAD.U32 R11, RZ, RZ, UR4 ;  /* 0x00000004ff0b7e24 */ /* 0x000fe6000f8e00ff */
[----:B------:R-:W-:Y:S02]  /*5500*/  @!P1 R2UR UR4, R10 ;  /* 0x000000000a0492ca */ /* 0x000fe400000e0000 */
[----:B------:R-:W-:Y:S11]  /*5510*/  @!P1 R2UR UR5, R11 ;  /* 0x000000000b0592ca */ /* 0x000ff600000e0000 */
[----:B------:R-:W-:Y:S02]  /*5520*/  @!UPT UIADD3 URZ, UPT, UPT, URZ, URZ, URZ ;  /* 0x000000fffffff290 */ /* 0x000fe4000fffe0ff */
[----:B------:R2:W-:Y:S01]  /*5530*/  @!UP0 UTMALDG.3D [UR16], [UR4], desc[UR8] ;  /* 0x00000810040085b4 */ /* 0x0005e20008011000 */
[----:B------:R2:W-:Y:S01]  /*5540*/  @!P1 SYNCS.ARRIVE.TRANS64.RED.A0TR RZ, [UR21+0x180], R0 ;  /* 0x00018000ffff99a7 */ /* 0x0005e20008300415 */
[----:B------:R-:W-:Y:S01]  /*5550*/  SYNCS.ARRIVE.TRANS64.RED.A1T0 RZ, [UR6], RZ ;  /* 0x000000ffffff79a7 */ /* 0x000fe20008100406 */
[----:B------:R-:W3:Y:S02]  /*5560*/  SYNCS.PHASECHK.TRANS64.TRYWAIT P0, [UR21+0x198], R9 ;  /* 0x00019809ff0075a7 */ /* 0x000ee40008001115 */
[----:B--23--:R-:W-:Y:S05]  /*5570*/  @!P0 BRA `(.L_x_103) ;  /* 0x0000004c00b48947 */ /* 0x00cfea0003800000 */
.L_x_206:
[----:B------:R-:W-:Y:S01]  /*5580*/  @!P1 IADD3 R6, P0, PT, R16, 0x580, RZ ;  /* 0x0000058010069810 */ /* 0x000fe20007f1e0ff */
[----:B------:R-:W-:Y:S01]  /*5590*/  VOTEU.ALL UP0, P1 ;  /* 0x0000000000ff7886 */ /* 0x000fe20000800000 */
[----:B------:R-:W-:Y:S01]  /*55a0*/  UMOV UR6, 0x0 ;  /* 0x0000000000067882 */ /* 0x000fe20000000000 */
[----:B------:R-:W-:Y:S01]  /*55b0*/  UMOV UR7, 0x10000000 ;  /* 0x1000000000077882 */ /* 0x000fe20000000000 */
[----:B------:R-:W-:Y:S01]  /*55c0*/  @!P1 R2UR UR5, R6 ;  /* 0x00000000060592ca */ /* 0x000fe200000e0000 */
[----:B--2---:R-:W-:Y:S01]  /*55d0*/  @!P1 IMAD.X R0, RZ, RZ, R17, P0 ;  /* 0x000000ffff009224 */ /* 0x004fe200000e0611 */
[----:B------:R-:W-:Y:S01]  /*55e0*/  @!UP0 UIADD3 UR10, UPT, UPT, UR18, 0x40, URZ ;  /* 0x00000040120a8890 */ /* 0x000fe2000fffe0ff */
[----:B------:R-:W-:Y:S01]  /*55f0*/  R2UR UR16, R160 ;  /* 0x00000000a01072ca */ /* 0x000fe200000e0000 */
[----:B------:R-:W-:Y:S01]  /*5600*/  @!UP0 UIADD3 UR8, UPT, UPT, UR21, 0x2400, URZ ;  /* 0x0000240015088890 */ /* 0x000fe2000fffe0ff */
[----:B------:R-:W-:Y:S01]  /*5610*/  ISETP.NE.AND P0, PT, R14, 0x2, PT ;  /* 0x000000020e00780c */ /* 0x000fe20003f05270 */
[----:B------:R-:W-:Y:S01]  /*5620*/  @!UP0 UIADD3 UR9, UPT, UPT, UR21, 0x188, URZ ;  /* 0x0000018815098890 */ /* 0x000fe2000fffe0ff */
[----:B------:R-:W-:Y:S01]  /*5630*/  @!P1 R2UR UR4, R0 ;  /* 0x00000000000492ca */ /* 0x000fe200000e0000 */
[----:B------:R-:W-:Y:S01]  /*5640*/  VOTEU.ALL UP0, P1 ;  /* 0x0000000000ff7886 */ /* 0x000fe20000800000 */
[----:B------:R-:W-:Y:S01]  /*5650*/  UMOV UR11, UR19 ;  /* 0x00000013000b7c82 */ /* 0x000fe20008000000 */
[----:B------:R-:W-:Y:S01]  /*5660*/  UMOV UR12, UR36 ;  /* 0x00000024000c7c82 */ /* 0x000fe20008000000 */
[----:B------:R-:W-:Y:S01]  /*5670*/  SEL R0, RZ, 0x1, P0 ;  /* 0x00000001ff007807 */ /* 0x000fe20000000000 */
[----:B------:R-:W-:Y:S01]  /*5680*/  UIADD3 UR20, UPT, UPT, UR13, UR63, URZ ;  /* 0x0000003f0d147290 */ /* 0x000fe2000fffe0ff */
[----:B------:R-:W-:Y:S01]  /*5690*/  IMAD.U32 R8, RZ, RZ, UR5 ;  /* 0x00000005ff087e24 */ /* 0x000fe2000f8e00ff */
[----:B------:R-:W-:Y:S01]  /*56a0*/  LOP3.LUT R15, R15, 0x1, RZ, 0x3c, !PT ;  /* 0x000000010f0f7812 */ /* 0x000fe200078e3cff */
[----:B------:R-:W-:Y:S01]  /*56b0*/  UPLOP3.LUT UP3, UPT, UPT, UPT, UPT, 0x80, 0x8 ;  /* 0x000000000008789c */ /* 0x000fe20003f6f070 */
[----:B------:R-:W-:Y:S01]  /*56c0*/  LOP3.LUT R13, R13, R0, RZ, 0x3c, !PT ;  /* 0x000000000d0d7212 */ /* 0x000fe200078e3cff */
[----:B------:R-:W-:Y:S01]  /*56d0*/  UIADD3 UR16, UPT, UPT, UR14, UR16, URZ ;  /* 0x000000100e107290 */ /* 0x000fe2000fffe0ff */
[----:B------:R-:W-:Y:S01]  /*56e0*/  SEL R14, R14, RZ, P0 ;  /* 0x000000ff0e0e7207 */ /* 0x000fe20000000000 */
[----:B------:R-:W-:Y:S01]  /*56f0*/  UMOV UR36, UR26 ;  /* 0x0000001a00247c82 */ /* 0x000fe20008000000 */
[----:B------:R-:W-:Y:S01]  /*5700*/  IMAD.U32 R9, RZ, RZ, UR4 ;  /* 0x00000004ff097e24 */ /* 0x000fe2000f8e00ff */
[----:B------:R-:W-:Y:S04]  /*5710*/  @!P1 R2UR UR4, R8 ;  /* 0x00000000080492ca */ /* 0x000fe800000e0000 */
[----:B------:R-:W-:Y:S11]  /*5720*/  @!P1 R2UR UR5, R9 ;  /* 0x00000000090592ca */ /* 0x000ff600000e0000 */
[----:B------:R-:W-:Y:S02]  /*5730*/  @!UPT UIADD3 URZ, UPT, UPT, URZ, URZ, URZ ;  /* 0x000000fffffff290 */ /* 0x000fe4000fffe0ff */
[----:B------:R2:W-:Y:S01]  /*5740*/  @!UP0 UTMALDG.3D [UR8], [UR4], desc[UR6] ;  /* 0x00000608040085b4 */ /* 0x0005e20008011000 */
[----:B------:R2:W-:Y:S01]  /*5750*/  @!P1 SYNCS.ARRIVE.TRANS64.RED.A0TR RZ, [UR21+0x188], R7 ;  /* 0x00018807ffff99a7 */ /* 0x0005e20008300415 */
[----:B------:R-:W-:Y:S01]  /*5760*/  SYNCS.ARRIVE.TRANS64.RED.A1T0 RZ, [UR33], RZ ;  /* 0x000000ffffff79a7 */ /* 0x000fe20008100421 */
[----:B------:R-:W-:Y:S05]  /*5770*/  BRA.U UP1, `(.L_x_104) ;  /* 0xfffffff501247547 */ /* 0x000fea000b83ffff */
[----:B------:R-:W-:-:S04]  /*5780*/  SHF.L.U32 R3, R15, 0x1f, RZ ;  /* 0x0000001f0f037819 */ /* 0x000fc800000006ff */
[----:B------:R-:W3:Y:S02]  /*5790*/  SYNCS.PHASECHK.TRANS64.TRYWAIT P0, [UR21+0x190], R3 ;  /* 0x00019003ff0075a7 */ /* 0x000ee40008001115 */
[----:B---3--:R-:W-:Y:S05]  /*57a0*/  @!P0 BRA `(.L_x_105) ;  /* 0x0000004c00408947 */ /* 0x008fea0003800000 */
.L_x_208:
[----:B---3--:R-:W-:-:S07]  /*57b0*/  MOV R0, UR21 ;  /* 0x0000001500007c02 */ /* 0x008fce0008000f00 */
.L_x_106:
[----:B---3--:R-:W-:-:S04]  /*57c0*/  SHF.L.U32 R3, R15, 0x1f, RZ ;  /* 0x0000001f0f037819 */ /* 0x008fc800000006ff */
[----:B------:R3:W4:Y:S03]  /*57d0*/  SYNCS.PHASECHK.TRANS64.TRYWAIT P0, [R0+URZ+0x198], R3 ;  /* 0x00019803000075a7 */ /* 0x00072600080011ff */
[----:B----4-:R-:W-:Y:S05]  /*57e0*/  @!P0 NANOSLEEP.SYNCS 0x989680 ;  /* 0x009896800000895d */ /* 0x010fea0003900000 */
[----:B------:R-:W4:Y:S02]  /*57f0*/  @!P0 SYNCS.PHASECHK.TRANS64 P0, [R0+URZ+0x198], R3 ;  /* 0x00019803000085a7 */ /* 0x000f2400080010ff */
[----:B-12-4-:R-:W-:Y:S05]  /*5800*/  @P0 EXIT ;  /* 0x000000000000094d */ /* 0x016fea0003800000 */
[----:B------:R-:W-:Y:S05]  /*5810*/  BRA `(.L_x_106) ;  /* 0xfffffffc00e87947 */ /* 0x000fea000383ffff */
.L_x_95:
[----:B------:R-:W-:-:S06]  /*5820*/  UISETP.GE.AND UP0, UPT, UR17, 0x4, UPT ;  /* 0x000000041100788c */ /* 0x000fcc000bf06270 */
[----:B------:R-:W-:-:S13]  /*5830*/  PLOP3.LUT P0, PT, PT, PT, UP0, 0x80, 0x8 ;  /* 0x000000000008781c */ /* 0x000fda0003f0f008 */
[----:B------:R-:W-:Y:S05]  /*5840*/  @!P0 EXIT ;  /* 0x000000000000894d */ /* 0x000fea0003800000 */
[----:B------:R-:W-:Y:S01]  /*5850*/  BAR.SYNC.DEFER_BLOCKING 0x6, 0xa0 ;  /* 0x0182800000007b1d */ /* 0x000fe20000010000 */
[C---:B------:R-:W-:Y:S01]  /*5860*/  IMAD.SHL.U32 R4, R170.reuse, 0x40, RZ ;  /* 0x00000040aa047824 */ /* 0x040fe200078e00ff */
[C---:B------:R-:W-:Y:S01]  /*5870*/  LOP3.LUT R178, R170.reuse, 0x60, RZ, 0xc0, !PT ;  /* 0x00000060aab27812 */ /* 0x040fe200078ec0ff */
[C---:B------:R-:W-:Y:S01]  /*5880*/  IMAD.SHL.U32 R137, R170.reuse, 0x8, RZ ;  /* 0x00000008aa897824 */ /* 0x040fe200078e00ff */
[C---:B------:R-:W-:Y:S01]  /*5890*/  LOP3.LUT R176, R170.reuse, 0x2, RZ, 0xc0, !PT ;  /* 0x00000002aab07812 */ /* 0x040fe200078ec0ff */
[----:B------:R-:W-:Y:S01]  /*58a0*/  IMAD.U32 R69, R170, 0x10000, RZ ;  /* 0x00010000aa457824 */ /* 0x000fe200078e00ff */
[----:B------:R-:W-:Y:S02]  /*58b0*/  UMOV UR44, 0x400 ;  /* 0x00000400002c7882 */ /* 0x000fe40000000000 */
[----:B------:R-:W1:Y:S01]  /*58c0*/  LDC.64 R156, c[0x0][0x8b0] ;  /* 0x00022c00ff9c7b82 */ /* 0x000e620000000a00 */
[----:B------:R-:W-:Y:S01]  /*58d0*/  ULEA UR44, UR45, UR44, 0x18 ;  /* 0x0000002c2d2c7291 */ /* 0x000fe2000f8ec0ff */
[----:B------:R-:W-:Y:S01]  /*58e0*/  LOP3.LUT R6, R4, 0x180, RZ, 0xc0, !PT ;  /* 0x0000018004067812 */ /* 0x000fe200078ec0ff */
[----:B------:R-:W-:Y:S01]  /*58f0*/  HFMA2 R68, -RZ, RZ, 0, 0 ;  /* 0x00000000ff447431 */ /* 0x000fe200000001ff */
[----:B------:R-:W-:Y:S01]  /*5900*/  LOP3.LUT R69, R69, 0x600000, RZ, 0xc0, !PT ;  /* 0x0060000045457812 */ /* 0x000fe200078ec0ff */
[----:B------:R-:W-:Y:S01]  /*5910*/  UIADD3 UR4, UPT, UPT, UR44, 0x4400, URZ ;  /* 0x000044002c047890 */ /* 0x000fe2000fffe0ff */
[----:B------:R-:W-:Y:S01]  /*5920*/  LOP3.LUT R137, R6, 0x30, R137, 0xf8, !PT ;  /* 0x0000003006897812 */ /* 0x000fe200078ef889 */
[----:B------:R-:W-:Y:S01]  /*5930*/  IMAD.MOV.U32 R168, RZ, RZ, RZ ;  /* 0x000000ffffa87224 */ /* 0x000fe200078e00ff */
[----:B------:R-:W2:Y:S01]  /*5940*/  LDC.64 R138, c[0x0][0x8a8] ;  /* 0x00022a00ff8a7b82 */ /* 0x000ea20000000a00 */
[----:B------:R-:W-:Y:S01]  /*5950*/  LOP3.LUT R170, R170, 0x4, RZ, 0xc0, !PT ;  /* 0x00000004aaaa7812 */ /* 0x000fe200078ec0ff */
[----:B------:R-:W-:Y:S01]  /*5960*/  IMAD.MOV.U32 R162, RZ, RZ, RZ ;  /* 0x000000ffffa27224 */ /* 0x000fe200078e00ff */
[----:B------:R-:W-:-:S02]  /*5970*/  LOP3.LUT R137, R137, 0x1e40, R4, 0xf8, !PT ;  /* 0x00001e4089897812 */ /* 0x000fc400078ef804 */
[----:B------:R-:W-:Y:S01]  /*5980*/  CS2R R166, SRZ ;  /* 0x0000000000a67805 */ /* 0x000fe2000001ff00 */
[----:B------:R-:W-:Y:S01]  /*5990*/  IMAD.MOV.U32 R165, RZ, RZ, RZ ;  /* 0x000000ffffa57224 */ /* 0x000fe200078e00ff */
[----:B------:R-:W-:Y:S01]  /*59a0*/  IADD3 R169, PT, PT, -R170, 0x2, RZ ;  /* 0x00000002aaa97810 */ /* 0x000fe20007ffe1ff */
[----:B------:R-:W-:Y:S01]  /*59b0*/  IMAD.MOV R164, RZ, RZ, -R176 ;  /* 0x000000ffffa47224 */ /* 0x000fe200078e0ab0 */
[----:B------:R-:W-:Y:S01]  /*59c0*/  IADD3 R171, PT, PT, R137, UR44, RZ ;  /* 0x0000002c89ab7c10 */ /* 0x000fe2000fffe0ff */
[----:B------:R-:W3:Y:S01]  /*59d0*/  LDS R0, [UR44+0x260] ;  /* 0x0002602cff007984 */ /* 0x000ee20008000800 */
[----:B------:R-:W-:Y:S01]  /*59e0*/  IMAD.MOV R163, RZ, RZ, -R170 ;  /* 0x000000ffffa37224 */ /* 0x000fe200078e0aaa */
[----:B------:R-:W-:Y:S01]  /*59f0*/  MOV R177, UR4 ;  /* 0x0000000400b17c02 */ /* 0x000fe20008000f00 */
[----:B------:R-:W4:Y:S01]  /*5a00*/  LDCU UR58, c[0x0][0x370] ;  /* 0x00006e00ff3a77ac */ /* 0x000f220008000800 */
[----:B------:R-:W-:Y:S01]  /*5a10*/  VIADD R171, R171, 0x400 ;  /* 0x00000400abab7836 */ /* 0x000fe20000000000 */
[----:B------:R-:W1:Y:S01]  /*5a20*/  LDCU UR43, c[0x0][0xb0c] ;  /* 0x00016180ff2b77ac */ /* 0x000e620008000800 */
[----:B------:R-:W1:Y:S01]  /*5a30*/  LDCU UR39, c[0x0][0xb30] ;  /* 0x00016600ff2777ac */ /* 0x000e620008000800 */
[----:B------:R-:W1:Y:S01]  /*5a40*/  LDCU.64 UR56, c[0x0][0x888] ;  /* 0x00011100ff3877ac */ /* 0x000e620008000a00 */
[----:B------:R-:W1:Y:S01]  /*5a50*/  LDCU.64 UR40, c[0x0][0xb28] ;  /* 0x00016500ff2877ac */ /* 0x000e620008000a00 */
[----:B------:R-:W1:Y:S01]  /*5a60*/  LDCU.64 UR60, c[0x0][0x890] ;  /* 0x00011200ff3c77ac */ /* 0x000e620008000a00 */
[----:B------:R-:W1:Y:S01]  /*5a70*/  LDCU.128 UR52, c[0x0][0xb10] ;  /* 0x00016200ff3477ac */ /* 0x000e620008000c00 */
[----:B------:R-:W1:Y:S01]  /*5a80*/  LDCU UR47, c[0x0][0x374] ;  /* 0x00006e80ff2f77ac */ /* 0x000e620008000800 */
[----:B------:R-:W-:Y:S01]  /*5a90*/  UIADD3 UR62, UPT, UPT, UR44, 0x400, URZ ;  /* 0x000004002c3e7890 */ /* 0x000fe2000fffe0ff */
[----:B-1234-:R-:W-:-:S11]  /*5aa0*/  IMAD.IADD R69, R0, 0x1, R69 ;  /* 0x0000000100457824 */ /* 0x01efd600078e0245 */
.L_x_133:
[C---:B------:R-:W-:Y:S02]  /*5ab0*/  LEA R3, R162.reuse, UR44, 0x3 ;  /* 0x0000002ca2037c11 */ /* 0x040fe4000f8e18ff */
[----:B------:R-:W-:Y:S02]  /*5ac0*/  SHF.L.U32 R0, R167, 0x1f, RZ ;  /* 0x0000001fa7007819 */ /* 0x000fe400000006ff */
[----:B-1----:R-:W-:Y:S02]  /*5ad0*/  LEA R5, R162, UR44, 0x4 ;  /* 0x0000002ca2057c11 */ /* 0x002fe4000f8e20ff */
[----:B------:R-:W1:Y:S02]  /*5ae0*/  SYNCS.PHASECHK.TRANS64.TRYWAIT P0, [R3+URZ+0x1b0], R0 ;  /* 0x0001b000030075a7 */ /* 0x000e6400080011ff */
[----:B-1----:R-:W-:Y:S05]  /*5af0*/  @!P0 BRA `(.L_x_107) ;  /* 0x0000004800848947 */ /* 0x002fea0003800000 */
.L_x_209:
        /* <DEDUP_REMOVED lines=11> */
[----:B------:R-:W-:Y:S01]  /*5bb0*/  PLOP3.LUT P0, PT, PT, PT, UP1, 0x80, 0x8 ;  /* 0x000000000008781c */ /* 0x000fe20003f0f018 */
[----:B------:R-:W-:Y:S11]  /*5bc0*/  UP2UR UR46, UPR, URZ, 0x2 ;  /* 0x00000002ff2e7883 */ /* 0x000ff60008000000 */
[----:B------:R-:W-:Y:S01]  /*5bd0*/  @!UPT UIADD3 URZ, UPT, UPT, URZ, URZ, URZ ;  /* 0x000000fffffff290 */ /* 0x000fe2000fffe0ff */
[----:B-1----:R-:W-:Y:S02]  /*5be0*/  @P0 SHF.R.U32.HI R0, RZ, 0x10, R5 ;  /* 0x00000010ff000819 */ /* 0x002fe40000011605 */
        /* <DEDUP_REMOVED lines=12> */
[----:B------:R-:W2:Y:S01]  /*5cb0*/  LDCU UR12, c[0x0][0xb20] ;  /* 0x00016400ff0c77ac */ /* 0x000ea20008000800 */
[----:B------:R-:W-:Y:S02]  /*5cc0*/  UIMAD.WIDE.U32 UR4, UR47, UR55, URZ ;  /* 0x000000372f0472a5 */ /* 0x000fe4000f8e00ff */
[----:B------:R-:W-:Y:S02]  /*5cd0*/  UIMAD.WIDE.U32 UR6, UR58, UR52, URZ ;  /* 0x000000343a0672a5 */ /* 0x000fe4000f8e00ff */
[----:B------:R-:W-:Y:S02]  /*5ce0*/  UISETP.NE.AND UP0, UPT, UR54, 0x1, UPT ;  /* 0x000000013600788c */ /* 0x000fe4000bf05270 */
[----:B------:R-:W-:Y:S02]  /*5cf0*/  UIMAD.WIDE.U32 UR8, UR37, UR55, URZ ;  /* 0x00000037250872a5 */ /* 0x000fe4000f8e00ff */
[----:B------:R-:W-:Y:S02]  /*5d00*/  UIMAD.WIDE.U32 UR10, UR38, UR52, URZ ;  /* 0x00000034260a72a5 */ /* 0x000fe4000f8e00ff */
[----:B------:R-:W-:Y:S02]  /*5d10*/  UISETP.NE.AND UP1, UPT, UR43, 0x1, UPT ;  /* 0x000000012b00788c */ /* 0x000fe4000bf25270 */
[----:B------:R-:W-:Y:S01]  /*5d20*/  UISETP.NE.AND UP2, UPT, UR42, 0x1, UPT ;  /* 0x000000012a00788c */ /* 0x000fe2000bf45270 */
[----:B------:R-:W-:Y:S02]  /*5d30*/  UMOV UR4, UR5 ;  /* 0x0000000500047c82 */ /* 0x000fe40008000000 */
[----:B--2---:R-:W-:Y:S03]  /*5d40*/  USHF.R.U32.HI UR5, URZ, UR12, UR4 ;  /* 0x0000000cff057299 */ /* 0x004fe60008011604 */
[----:B------:R-:W-:Y:S02]  /*5d50*/  UMOV UR4, UR7 ;  /* 0x0000000700047c82 */ /* 0x000fe40008000000 */
[----:B------:R-:W-:Y:S02]  /*5d60*/  USHF.R.U32.HI UR7, URZ, UR53, UR4 ;  /* 0x00000035ff077299 */ /* 0x000fe40008011604 */
[----:B------:R-:W-:Y:S02]  /*5d70*/  USEL UR4, UR47, UR5, !UP0 ;  /* 0x000000052f047287 */ /* 0x000fe4000c000000 */
[----:B------:R-:W-:Y:S01]  /*5d80*/  USEL UR7, UR58, UR7, !UP1 ;  /* 0x000000073a077287 */ /* 0x000fe2000c800000 */
[----:B------:R-:W-:Y:S01]  /*5d90*/  UMOV UR5, UR9 ;  /* 0x0000000900057c82 */ /* 0x000fe20008000000 */
[----:B------:R-:W-:Y:S02]  /*5da0*/  UIMAD.WIDE.U32 UR8, UR4, UR40, URZ ;  /* 0x00000028040872a5 */ /* 0x000fe4000f8e00ff */
[----:B------:R-:W-:Y:S03]  /*5db0*/  USHF.R.U32.HI UR6, URZ, UR12, UR5 ;  /* 0x0000000cff067299 */ /* 0x000fe60008011605 */
[----:B------:R-:W-:Y:S01]  /*5dc0*/  UMOV UR5, UR11 ;  /* 0x0000000b00057c82 */ /* 0x000fe20008000000 */
[----:B------:R-:W-:Y:S02]  /*5dd0*/  UIMAD.WIDE.U32 UR10, UR7, UR40, URZ ;  /* 0x00000028070a72a5 */ /* 0x000fe4000f8e00ff */
[----:B------:R-:W-:Y:S02]  /*5de0*/  USHF.R.U32.HI UR12, URZ, UR53, UR5 ;  /* 0x00000035ff0c7299 */ /* 0x000fe40008011605 */
[----:B------:R-:W-:Y:S01]  /*5df0*/  USEL UR6, UR37, UR6, !UP0 ;  /* 0x0000000625067287 */ /* 0x000fe2000c000000 */
[----:B------:R-:W-:Y:S02]  /*5e00*/  UMOV UR5, UR9 ;  /* 0x0000000900057c82 */ /* 0x000fe40008000000 */
[----:B------:R-:W-:Y:S01]  /*5e10*/  UMOV UR10, UR11 ;  /* 0x0000000b000a7c82 */ /* 0x000fe20008000000 */
[----:B------:R-:W-:Y:S02]  /*5e20*/  @UP2 USHF.R.U32.HI UR4, URZ, UR41, UR5 ;  /* 0x00000029ff042299 */ /* 0x000fe40008011605 */
[----:B------:R-:W-:Y:S02]  /*5e30*/  @UP2 USHF.R.U32.HI UR7, URZ, UR41, UR10 ;  /* 0x00000029ff072299 */ /* 0x000fe4000801160a */
[----:B------:R-:W-:Y:S02]  /*5e40*/  UIMAD UR4, UR42, UR4, URZ ;  /* 0x000000042a0472a4 */ /* 0x000fe4000f8e02ff */
[----:B------:R-:W-:Y:S02]  /*5e50*/  UIMAD.WIDE.U32 UR10, UR6, UR40, URZ ;  /* 0x00000028060a72a5 */ /* 0x000fe4000f8e00ff */
[----:B------:R-:W-:Y:S02]  /*5e60*/  USEL UR5, UR38, UR12, !UP1 ;  /* 0x0000000c26057287 */ /* 0x000fe4000c800000 */
[----:B------:R-:W-:Y:S02]  /*5e70*/  UIMAD UR8, UR42, UR7, URZ ;  /* 0x000000072a0872a4 */ /* 0x000fe4000f8e02ff */
[----:B------:R-:W-:Y:S03]  /*5e80*/  UISETP.GE.AND UP0, UPT, UR6, UR4, UPT ;  /* 0x000000040600728c */ /* 0x000fe6000bf06270 */
[----:B------:R-:W-:Y:S01]  /*5e90*/  UMOV UR4, UR11 ;  /* 0x0000000b00047c82 */ /* 0x000fe20008000000 */
[----:B------:R-:W-:Y:S02]  /*5ea0*/  UISETP.GE.OR UP0, UPT, UR5, UR8, UP0 ;  /* 0x000000080500728c */ /* 0x000fe40008706670 */
[----:B------:R-:W-:Y:S02]  /*5eb0*/  USHF.R.U32.HI UR4, URZ, UR41, UR4 ;  /* 0x00000029ff047299 */ /* 0x000fe40008011604 */
[----:B------:R-:W-:Y:S02]  /*5ec0*/  UIMAD.WIDE.U32 UR8, UR5, UR40, URZ ;  /* 0x00000028050872a5 */ /* 0x000fe4000f8e00ff */
[----:B------:R-:W-:Y:S02]  /*5ed0*/  USEL UR11, UR6, UR4, !UP2 ;  /* 0x00000004060b7287 */ /* 0x000fe4000d000000 */
[----:B------:R-:W-:Y:S02]  /*5ee0*/  UIADD3 UR8, UPT, UPT, -UR5, URZ, URZ ;  /* 0x000000ff05087290 */ /* 0x000fe4000fffe1ff */
[----:B------:R-:W-:Y:S01]  /*5ef0*/  UIADD3 UR10, UPT, UPT, -UR11, URZ, URZ ;  /* 0x000000ff0b0a7290 */ /* 0x000fe2000fffe1ff */
[----:B------:R-:W-:Y:S01]  /*5f00*/  @!UP0 UMOV UR4, UR9 ;  /* 0x0000000900048c82 */ /* 0x000fe20008000000 */
[----:B------:R-:W-:Y:S02]  /*5f10*/  UIADD3 UR9, UPT, UPT, -UR6, URZ, URZ ;  /* 0x000000ff06097290 */ /* 0x000fe4000fffe1ff */
[----:B------:R-:W-:Y:S02]  /*5f20*/  @!UP0 USHF.R.U32.HI UR4, URZ, UR41, UR4 ;  /* 0x00000029ff048299 */ /* 0x000fe40008011604 */
[----:B------:R-:W-:Y:S02]  /*5f30*/  UIMAD UR10, UR42, UR10, UR6 ;  /* 0x0000000a2a0a72a4 */ /* 0x000fe4000f8e0206 */
[----:B------:R-:W-:Y:S04]  /*5f40*/  @!UP0 USEL UR4, UR5, UR4, !UP2 ;  /* 0x0000000405048287 */ /* 0x000fe8000d000000 */
[----:B------:R-:W-:Y:S02]  /*5f50*/  @!UP0 UIMAD UR10, UR7, UR10, UR4 ;  /* 0x0000000a070a82a4 */ /* 0x000fe4000f8e0204 */
[----:B------:R-:W-:Y:S02]  /*5f60*/  @!UP0 UIADD3 UR11, UPT, UPT, UR11, -UR4, URZ ;  /* 0x800000040b0b8290 */ /* 0x000fe4000fffe0ff */
[----:B------:R-:W-:Y:S02]  /*5f70*/  UIMAD UR7, UR43, UR8, UR38 ;  /* 0x000000082b0772a4 */ /* 0x000fe4000f8e0226 */
[----:B------:R-:W-:Y:S02]  /*5f80*/  @!UP0 UIMAD UR6, UR11, UR42, UR5 ;  /* 0x0000002a0b0682a4 */ /* 0x000fe4000f8e0205 */
[----:B------:R-:W-:Y:S01]  /*5f90*/  UIMAD UR4, UR54, UR9, UR37 ;  /* 0x00000009360472a4 */ /* 0x000fe2000f8e0225 */
[----:B------:R-:W-:Y:S02]  /*5fa0*/  @!UP0 UMOV UR5, UR10 ;  /* 0x0000000a00058c82 */ /* 0x000fe40008000000 */
[----:B------:R-:W-:Y:S02]  /*5fb0*/  UIMAD UR38, UR5, UR43, UR7 ;  /* 0x0000002b052672a4 */ /* 0x000fe4000f8e0207 */
[----:B------:R-:W-:Y:S11]  /*5fc0*/  UIMAD UR37, UR6, UR54, UR4 ;  /* 0x00000036062572a4 */ /* 0x000ff6000f8e0204 */
[----:B------:R-:W-:Y:S01]  /*5fd0*/  @!UPT UIADD3 URZ, UPT, UPT, URZ, URZ, URZ ;  /* 0x000000fffffff290 */ /* 0x000fe2000fffe0ff */
.L_x_108:
[----:B------:R-:W-:Y:S01]  /*5fe0*/  UISETP.NE.AND UP0, UPT, UR39, 0x1, UPT ;  /* 0x000000012700788c */ /* 0x000fe2000bf05270 */
[----:B------:R-:W-:Y:S01]  /*5ff0*/  IADD3 R162, PT, PT, R162, 0x1, RZ ;  /* 0x00000001a2a27810 */ /* 0x000fe20007ffe0ff */
[----:B------:R-:W-:Y:S02]  /*6000*/  USHF.L.U32 UR50, UR16, 0x7, URZ ;  /* 0x0000000710327899 */ /* 0x000fe400080006ff */
[----:B------:R-:W-:Y:S07]  /*6010*/  USHF.L.U32 UR49, UR20, 0x7, URZ ;  /* 0x0000000714317899 */ /* 0x000fee00080006ff */
[----:B------:R-:W2:Y:S01]  /*6020*/  @!UP0 LDCU.128 UR12, c[0x0][0xb10] ;  /* 0x00016200ff0c87ac */ /* 0x000ea20008000c00 */
[----:B------:R-:W3:Y:S01]  /*6030*/  @!UP0 LDCU UR5, c[0x0][0xb0c] ;  /* 0x00016180ff0587ac */ /* 0x000ee20008000800 */
[----:B------:R-:W4:Y:S01]  /*6040*/  @!UP0 LDCU UR10, c[0x0][0xb20] ;  /* 0x00016400ff0a87ac */ /* 0x000f220008000800 */
[----:B--2---:R-:W-:Y:S02]  /*6050*/  UIMAD.WIDE.U32 UR8, UR38, UR12, URZ ;  /* 0x0000000c260872a5 */ /* 0x004fe4000f8e00ff */
[----:B------:R-:W-:Y:S02]  /*6060*/  UIMAD.WIDE.U32 UR6, UR37, UR15, URZ ;  /* 0x0000000f250672a5 */ /* 0x000fe4000f8e00ff */
[----:B------:R-:W-:Y:S03]  /*6070*/  @!UP0 UISETP.NE.AND UP1, UPT, UR14, 0x1, UPT ;  /* 0x000000010e00888c */ /* 0x000fe6000bf25270 */
[----:B------:R-:W-:Y:S01]  /*6080*/  @!UP0 UMOV UR4, UR9 ;  /* 0x0000000900048c82 */ /* 0x000fe20008000000 */
[----:B---3--:R-:W-:Y:S02]  /*6090*/  @!UP0 UISETP.NE.AND UP2, UPT, UR5, 0x1, UPT ;  /* 0x000000010500888c */ /* 0x008fe4000bf45270 */
[----:B------:R-:W-:Y:S01]  /*60a0*/  @!UP0 USHF.R.U32.HI UR4, URZ, UR13, UR4 ;  /* 0x0000000dff048299 */ /* 0x000fe20008011604 */
[----:B------:R-:W-:Y:S02]  /*60b0*/  @!UP0 UMOV UR6, UR7 ;  /* 0x0000000700068c82 */ /* 0x000fe40008000000 */
[----:B----4-:R-:W-:Y:S02]  /*60c0*/  @!UP0 USHF.R.U32.HI UR6, URZ, UR10, UR6 ;  /* 0x0000000aff068299 */ /* 0x010fe40008011606 */
[----:B------:R-:W-:Y:S02]  /*60d0*/  @!UP0 USEL UR7, UR38, UR4, !UP2 ;  /* 0x0000000426078287 */ /* 0x000fe4000d000000 */
[----:B------:R-:W-:Y:S04]  /*60e0*/  @!UP0 USEL UR6, UR37, UR6, !UP1 ;  /* 0x0000000625068287 */ /* 0x000fe8000c800000 */
[----:B------:R-:W-:Y:S02]  /*60f0*/  @!UP0 UIADD3 UR4, UPT, UPT, -UR7, UR6, URZ ;  /* 0x0000000607048290 */ /* 0x000fe4000fffe1ff */
[----:B------:R-:W-:Y:S02]  /*6100*/  @!UP0 UIADD3 UR6, UPT, UPT, UR7, -UR6, URZ ;  /* 0x8000000607068290 */ /* 0x000fe4000fffe0ff */
[----:B------:R-:W-:Y:S02]  /*6110*/  @!UP0 UIMAD UR38, UR4, UR5, UR38 ;  /* 0x00000005042682a4 */ /* 0x000fe4000f8e0226 */
[----:B------:R-:W-:Y:S02]  /*6120*/  @!UP0 UIMAD UR37, UR6, UR14, UR37 ;  /* 0x0000000e062582a4 */ /* 0x000fe4000f8e0225 */
[----:B------:R-:W-:Y:S09]  /*6130*/  ULOP3.LUT UP0, URZ, UR62, 0x1b0, URZ, 0xc0, !UPT ;  /* 0x000001b03eff7892 */ /* 0x000ff2000f80c0ff */
[----:B------:R-:W-:Y:S05]  /*6140*/  BRA.U !UP0, `(.L_x_109) ;  /* 0x0000000108407547 */ /* 0x000fea000b800000 */
[----:B------:R-:W2:Y:S01]  /*6150*/  LDCU.64 UR8, c[0x4][0x80] ;  /* 0x01001000ff0877ac */ /* 0x000ea20008000a00 */
[----:B------:R-:W-:Y:S01]  /*6160*/  MOV R3, 0x0 ;  /* 0x0000000000037802 */ /* 0x000fe20000000f00 */
[----:B------:R-:W-:Y:S02]  /*6170*/  HFMA2 R12, -RZ, RZ, 0, 5.9604644775390625e-08 ;  /* 0x00000001ff0c7431 */ /* 0x000fe400000001ff */
[----:B------:R-:W-:Y:S02]  /*6180*/  IMAD.MOV.U32 R8, RZ, RZ, 0x70 ;  /* 0x00000070ff087424 */ /* 0x000fe400078e00ff */
[----:B------:R-:W-:Y:S01]  /*6190*/  IMAD.MOV.U32 R13, RZ, RZ, RZ ;  /* 0x000000ffff0d7224 */ /* 0x000fe200078e00ff */
[----:B------:R-:W3:Y:S01]  /*61a0*/  LDCU.64 UR6, c[0x4][0x88] ;  /* 0x01001100ff0677ac */ /* 0x000ee20008000a00 */
[----:B------:R-:W4:Y:S01]  /*61b0*/  LDC.64 R2, c[0x4][R3] ;  /* 0x0100000003027b82 */ /* 0x000f220000000a00 */
[----:B------:R-:W1:Y:S01]  /*61c0*/  LDCU.64 UR4, c[0x4][0x8] ;  /* 0x01000100ff0477ac */ /* 0x000e620008000a00 */
[----:B--2---:R-:W-:Y:S01]  /*61d0*/  MOV R5, UR9 ;  /* 0x0000000900057c02 */ /* 0x004fe20008000f00 */
[----:B------:R-:W-:Y:S01]  /*61e0*/  IMAD.U32 R4, RZ, RZ, UR8 ;  /* 0x00000008ff047e24 */ /* 0x000fe2000f8e00ff */
[----:B---3--:R-:W-:Y:S01]  /*61f0*/  MOV R7, UR7 ;  /* 0x0000000700077c02 */ /* 0x008fe20008000f00 */
[----:B------:R-:W-:Y:S01]  /*6200*/  IMAD.U32 R6, RZ, RZ, UR6 ;  /* 0x00000006ff067e24 */ /* 0x000fe2000f8e00ff */
[----:B-1----:R-:W-:Y:S01]  /*6210*/  MOV R11, UR5 ;  /* 0x00000005000b7c02 */ /* 0x002fe20008000f00 */
[----:B------:R-:W-:Y:S02]  /*6220*/  IMAD.U32 R10, RZ, RZ, UR4 ;  /* 0x00000004ff0a7e24 */ /* 0x000fe4000f8e00ff */
[----:B------:R-:W-:Y:S07]  /*6230*/  LEPC R20, `(.L_x_109) ;  /* 0x000000001014794e */ /* 0x000fee0000000000 */
[----:B----45:R-:W-:Y:S05]  /*6240*/  CALL.ABS.NOINC R2 ;  /* 0x0000000002007343 */ /* 0x030fea0003c00000 */
.L_x_109:
[----:B------:R-:W-:Y:S01]  /*6250*/  LOP3.LUT P0, RZ, R177, 0x1b0, RZ, 0xc0, !PT ;  /* 0x000001b0b1ff7812 */ /* 0x000fe2000780c0ff */
[----:B------:R-:W-:Y:S11]  /*6260*/  BSSY.RECONVERGENT B6, `(.L_x_110) ;  /* 0x0000013000067945 */ /* 0x000ff60003800200 */
[----:B------:R-:W-:Y:S01]  /*6270*/  @!UPT UIADD3 URZ, UPT, UPT, URZ, URZ, URZ ;  /* 0x000000fffffff290 */ /* 0x000fe2000fffe0ff */
[----:B------:R-:W-:Y:S05]  /*6280*/  @!P0 BRA `(.L_x_111) ;  /* 0x0000000000408947 */ /* 0x000fea0003800000 */
        /* <DEDUP_REMOVED lines=16> */
.L_x_111:
[----:B------:R-:W-:Y:S05]  /*6390*/  BSYNC.RECONVERGENT B6 ;  /* 0x0000000000067941 */ /* 0x000fea0003800200 */
.L_x_110:
[----:B------:R-:W-:Y:S01]  /*63a0*/  R2UR UR4, R161 ;  /* 0x00000000a10472ca */ /* 0x000fe200000e0000 */
[----:B------:R-:W-:Y:S01]  /*63b0*/  UISETP.NE.U32.AND UP0, UPT, UR60, URZ, UPT ;  /* 0x000000ff3c00728c */ /* 0x000fe2000bf05070 */
[----:B------:R-:W-:Y:S02]  /*63c0*/  ISETP.NE.U32.AND P4, PT, R156, RZ, PT ;  /* 0x000000ff9c00720c */ /* 0x000fe40003f85070 */
[----:B------:R-:W-:Y:S01]  /*63d0*/  ISETP.NE.U32.AND P2, PT, RZ, UR56, PT ;  /* 0x00000038ff007c0c */ /* 0x000fe2000bf45070 */
[----:B------:R-:W-:Y:S01]  /*63e0*/  UISETP.NE.AND.EX UP1, UPT, UR61, URZ, UPT, UP0 ;  /* 0x000000ff3d00728c */ /* 0x000fe2000bf25300 */
[----:B------:R-:W-:Y:S01]  /*63f0*/  ISETP.NE.AND.EX P4, PT, R157, RZ, PT, P4 ;  /* 0x000000ff9d00720c */ /* 0x000fe20003f85340 */
[----:B------:R-:W-:Y:S01]  /*6400*/  UPLOP3.LUT UP0, UPT, UPT, UPT, UPT, 0x40, 0x4 ;  /* 0x000000000004789c */ /* 0x000fe20003f0e870 */
[----:B------:R-:W-:Y:S05]  /*6410*/  ISETP.NE.AND.EX P2, PT, RZ, UR57, PT, P2 ;  /* 0x00000039ff007c0c */ /* 0x000fea000bf45320 */
[----:B------:R-:W-:Y:S06]  /*6420*/  UISETP.NE.AND UP2, UPT, UR4, URZ, UPT ;  /* 0x000000ff0400728c */ /* 0x000fec000bf45270 */
[----:B------:R-:W-:Y:S05]  /*6430*/  PLOP3.LUT P1, PT, PT, PT, UP2, 0x80, 0x8 ;  /* 0x000000000008781c */ /* 0x000fea0003f2f028 */
[----:B------:R-:W-:Y:S06]  /*6440*/  @UP2 UPLOP3.LUT UP0, UPT, UPT, UPT, UP1, 0x80, 0x8 ;  /* 0x000000000008289c */ /* 0x000fec0003f0f010 */
[----:B------:R-:W-:Y:S01]  /*6450*/  PLOP3.LUT P0, PT, PT, PT, UP0, 0x80, 0x8 ;  /* 0x000000000008781c */ /* 0x000fe20003f0f008 */
[----:B------:R-:W-:Y:S01]  /*6460*/  @!UPT UIADD3 URZ, UPT, UPT, URZ, URZ, URZ ;  /* 0x000000fffffff290 */ /* 0x000fe2000fffe0ff */
[----:B------:R-:W-:Y:S11]  /*6470*/  BRA.U !UP1, `(.L_x_112) ;  /* 0x00000001093c7547 */ /* 0x000ff6000b800000 */
[----:B------:R-:W-:Y:S01]  /*6480*/  UISETP.NE.U32.AND UP0, UPT, UR56, URZ, UPT ;  /* 0x000000ff3800728c */ /* 0x000fe2000bf05070 */
[----:B-1----:R-:W-:Y:S01]  /*6490*/  HFMA2 R0, -RZ, RZ, 0, 5.9604644775390625e-08 ;  /* 0x00000001ff007431 */ /* 0x002fe200000001ff */
[----:B------:R-:W1:Y:S01]  /*64a0*/  LDCU.64 UR8, c[0x0][0x358] ;  /* 0x00006b00ff0877ac */ /* 0x000e620008000a00 */
[----:B------:R-:W-:Y:S01]  /*64b0*/  IMAD.MOV.U32 R158, RZ, RZ, 0x1 ;  /* 0x00000001ff9e7424 */ /* 0x000fe200078e00ff */
[----:B------:R-:W-:Y:S06]  /*64c0*/  UISETP.NE.AND.EX UP0, UPT, UR57, URZ, UPT, UP0 ;  /* 0x000000ff3900728c */ /* 0x000fec000bf05300 */
[----:B------:R-:W-:Y:S05]  /*64d0*/  PLOP3.LUT P3, PT, PT, PT, UP0, 0x80, 0x8 ;  /* 0x000000000008781c */ /* 0x000fea0003f6f008 */
[----:B------:R-:W2:Y:S01]  /*64e0*/  @UP0 LDCU.64 UR4, c[0x0][0x888] ;  /* 0x00011100ff0407ac */ /* 0x000ea20008000a00 */
[----:B------:R-:W-:Y:S07]  /*64f0*/  @UP0 UIMAD UR6, UR36, UR60, URZ ;  /* 0x0000003c240602a4 */ /* 0x000fee000f8e02ff */
[----:B------:R-:W-:Y:S01]  /*6500*/  @!P3 PRMT R158, R0, 0x7610, R158 ;  /* 0x00007610009eb816 */ /* 0x000fe2000000009e */
[----:B--2---:R-:W-:Y:S06]  /*6510*/  @UP0 UIMAD.WIDE UR4, UR6, 0x4, UR4 ;  /* 0x00000004060408a5 */ /* 0x004fec000f8e0204 */
[----:B------:R-:W-:Y:S01]  /*6520*/  IMAD.U32 R2, RZ, RZ, UR4 ;  /* 0x00000004ff027e24 */ /* 0x000fe2000f8e00ff */
[----:B------:R-:W-:Y:S04]  /*6530*/  MOV R3, UR5 ;  /* 0x0000000500037c02 */ /* 0x000fe80008000f00 */
[----:B------:R-:W2:Y:S01]  /*6540*/  @!UP0 LDCU UR4, c[0x0][0x880] ;  /* 0x00011000ff0487ac */ /* 0x000ea20008000800 */
[----:B-1---5:R3:W5:Y:S02]  /*6550*/  @P3 LDG.E R73, desc[UR8][R2.64] ;  /* 0x0000000802493981 */ /* 0x022764000c1e1900 */
[----:B--23--:R-:W-:Y:S02]  /*6560*/  @!P3 IMAD.U32 R73, RZ, RZ, UR4 ;  /* 0x00000004ff49be24 */ /* 0x00cfe4000f8e00ff */
.L_x_112:
[----:B------:R-:W-:Y:S05]  /*6570*/  @!P4 BRA `(.L_x_113) ;  /* 0x000000000024c947 */ /* 0x000fea0003800000 */
[----:B------:R-:W-:Y:S01]  /*6580*/  ISETP.NE.U32.AND P3, PT, R138, RZ, PT ;  /* 0x000000ff8a00720c */ /* 0x000fe20003f65070 */
[----:B------:R-:W2:Y:S03]  /*6590*/  LDCU.64 UR4, c[0x0][0x358] ;  /* 0x00006b00ff0477ac */ /* 0x000ea60008000a00 */
[----:B------:R-:W-:Y:S11]  /*65a0*/  ISETP.NE.AND.EX P3, PT, R139, RZ, PT, P3 ;  /* 0x000000ff8b00720c */ /* 0x000ff60003f65330 */
[----:B------:R-:W-:Y:S02]  /*65b0*/  @!UPT UIADD3 URZ, UPT, UPT, URZ, URZ, URZ ;  /* 0x000000fffffff290 */ /* 0x000fe4000fffe0ff */
[----:B------:R-:W3:Y:S01]  /*65c0*/  @P3 LDC.64 R2, c[0x0][0x8a8] ;  /* 0x00022a00ff023b82 */ /* 0x000ee20000000a00 */
[----:B-1----:R-:W-:Y:S04]  /*65d0*/  @P3 IMAD R0, R156, UR36, RZ ;  /* 0x000000249c003c24 */ /* 0x002fe8000f8e02ff */
[----:B---3--:R-:W-:Y:S05]  /*65e0*/  @P3 IMAD.WIDE R2, R0, 0x4, R2 ;  /* 0x0000000400023825 */ /* 0x008fea00078e0202 */
[----:B--2--5:R2:W5:Y:S02]  /*65f0*/  @P3 LDG.E R70, desc[UR4][R2.64] ;  /* 0x0000000402463981 */ /* 0x024564000c1e1900 */
[----:B--2---:R-:W3:Y:S02]  /*6600*/  @!P3 LDC R70, c[0x0][0x8a0] ;  /* 0x00022800ff46bb82 */ /* 0x004ee40000000800 */
.L_x_113:
[----:B-----5:R-:W-:Y:S01]  /*6610*/  FSETP.NEU.AND P4, PT, R73, RZ, PT ;  /* 0x000000ff4900720b */ /* 0x020fe20003f8d000 */
[----:B------:R-:W-:Y:S01]  /*6620*/  BSSY B1, `(.L_x_114) ;  /* 0x0000047000017945 */ /* 0x000fe20003800000 */
[----:B------:R-:W-:Y:S01]  /*6630*/  SEL R7, RZ, 0xffffffff, P2 ;  /* 0xffffffffff077807 */ /* 0x000fe20001000000 */
[----:B------:R-:W-:Y:S01]  /*6640*/  IMAD.MOV.U32 R187, RZ, RZ, 0x1 ;  /* 0x00000001ffbb7424 */ /* 0x000fe200078e00ff */
[----:B------:R-:W-:Y:S01]  /*6650*/  LOP3.LUT P3, RZ, R158, 0xff, RZ, 0xc0, !PT ;  /* 0x000000ff9eff7812 */ /* 0x000fe2000786c0ff */
[----:B------:R-:W-:Y:S01]  /*6660*/  IMAD R71, R68, 0x80, R69 ;  /* 0x0000008044477824 */ /* 0x000fe200078e0245 */
[----:B-1----:R-:W-:Y:S02]  /*6670*/  @P1 SEL R0, RZ, 0xffffffff, P4 ;  /* 0xffffffffff001807 */ /* 0x002fe40002000000 */
[----:B------:R-:W-:Y:S02]  /*6680*/  CS2R R154, SRZ ;  /* 0x00000000009a7805 */ /* 0x000fe4000001ff00 */
[----:B------:R-:W-:Y:S02]  /*6690*/  LEA R3, R166, UR44, 0x3 ;  /* 0x0000002ca6037c11 */ /* 0x000fe4000f8e18ff */
[----:B------:R-:W-:Y:S02]  /*66a0*/  CS2R R152, SRZ ;  /* 0x0000000000987805 */ /* 0x000fe4000001ff00 */
[----:B------:R-:W-:Y:S02]  /*66b0*/  @P0 SEL R0, R7, R0, !P3 ;  /* 0x0000000007000207 */ /* 0x000fe40005800000 */
[----:B------:R-:W-:Y:S02]  /*66c0*/  CS2R R150, SRZ ;  /* 0x0000000000967805 */ /* 0x000fe4000001ff00 */
[----:B------:R-:W-:Y:S02]  /*66d0*/  LEA R186, R68, UR44, 0x3 ;  /* 0x0000002c44ba7c11 */ /* 0x000fe4000f8e18ff */
[----:B------:R-:W-:Y:S02]  /*66e0*/  CS2R R148, SRZ ;  /* 0x0000000000947805 */ /* 0x000fe4000001ff00 */
[----:B------:R-:W-:Y:S02]  /*66f0*/  @P1 LOP3.LUT R0, R0, 0x1, RZ, 0xc0, !PT ;  /* 0x0000000100001812 */ /* 0x000fe400078ec0ff */
[----:B------:R-:W-:Y:S02]  /*6700*/  CS2R R146, SRZ ;  /* 0x0000000000927805 */ /* 0x000fe4000001ff00 */
[----:B------:R-:W-:Y:S02]  /*6710*/  SHF.L.U32 R5, R168, 0x1f, RZ ;  /* 0x0000001fa8057819 */ /* 0x000fe400000006ff */
[----:B------:R-:W-:Y:S02]  /*6720*/  CS2R R144, SRZ ;  /* 0x0000000000907805 */ /* 0x000fe4000001ff00 */
[----:B------:R-:W-:Y:S02]  /*6730*/  ISETP.NE.U32.OR P6, PT, R0, 0x1, !P1 ;  /* 0x000000010000780c */ /* 0x000fe40004fc5470 */
[----:B------:R-:W-:Y:S02]  /*6740*/  CS2R R142, SRZ ;  /* 0x00000000008e7805 */ /* 0x000fe4000001ff00 */
[----:B------:R-:W-:Y:S02]  /*6750*/  PLOP3.LUT P2, PT, PT, PT, UP1, 0x80, 0x8 ;  /* 0x000000000008781c */ /* 0x000fe40003f4f018 */
[----:B------:R-:W-:Y:S02]  /*6760*/  CS2R R140, SRZ ;  /* 0x00000000008c7805 */ /* 0x000fe4000001ff00 */
[----:B------:R-:W-:Y:S02]  /*6770*/  SEL R0, RZ, 0xffffffff, P4 ;  /* 0xffffffffff007807 */ /* 0x000fe40002000000 */
[----:B------:R-:W-:Y:S03]  /*6780*/  P2R R172, PR, RZ, 0x40 ;  /* 0x00000040ffac7803 */ /* 0x000fe60000000000 */
[----:B------:R-:W-:Y:S04]  /*6790*/  @P6 SHF.L.U32 R2, R165, 0x1f, RZ ;  /* 0x0000001fa5026819 */ /* 0x000fe800000006ff */
[----:B------:R-:W-:Y:S01]  /*67a0*/  @P2 SEL R0, R7, R0, !P3 ;  /* 0x0000000007002207 */ /* 0x000fe20005800000 */
[----:B------:R-:W1:Y:S03]  /*67b0*/  @P6 SYNCS.PHASECHK.TRANS64.TRYWAIT P1, [R3+URZ+0x180], R2 ;  /* 0x00018002030065a7 */ /* 0x000e6600080211ff */
[----:B------:R-:W-:Y:S04]  /*67c0*/  LOP3.LUT R0, R0, 0x1, RZ, 0xc0, !PT ;  /* 0x0000000100007812 */ /* 0x000fe800078ec0ff */
[----:B------:R-:W-:Y:S04]  /*67d0*/  ISETP.NE.U32.AND P5, PT, R0, 0x1, PT ;  /* 0x000000010000780c */ /* 0x000fe80003fa5070 */
[----:B------:R-:W-:Y:S01]  /*67e0*/  P2R R192, PR, RZ, 0x20 ;  /* 0x00000020ffc07803 */ /* 0x000fe20000000000 */
[----:B------:R2:W4:Y:S01]  /*67f0*/  SYNCS.PHASECHK.TRANS64.TRYWAIT P0, [R186+URZ+0x1d0], R5 ;  /* 0x0001d005ba0075a7 */ /* 0x00052200080011ff */
[----:B-1----:R-:W-:Y:S01]  /*6800*/  @P6 SEL R187, RZ, 0x1, !P1 ;  /* 0x00000001ffbb6807 */ /* 0x002fe20004800000 */
[----:B--2---:R-:W-:Y:S06]  /*6810*/  @!P6 BRA `(.L_x_115) ;  /* 0x00000000009ce947 */ /* 0x004fec0003800000 */
[----:B------:R-:W-:Y:S01]  /*6820*/  @P5 IMAD R7, R166, 0x2000, R171 ;  /* 0x00002000a6075824 */ /* 0x000fe200078e02ab */
[----:B------:R-:W-:Y:S01]  /*6830*/  ISETP.NE.AND P1, PT, R187, RZ, PT ;  /* 0x000000ffbb00720c */ /* 0x000fe20003f25270 */
[----:B------:R-:W-:Y:S01]  /*6840*/  BSSY B0, `(.L_x_116) ;  /* 0x0000010000007945 */ /* 0x000fe20003800000 */
[----:B------:R-:W-:Y:S01]  /*6850*/  CS2R R142, SRZ ;  /* 0x00000000008e7805 */ /* 0x000fe2000001ff00 */
[--C-:B------:R-:W-:Y:S01]  /*6860*/  @P5 IMAD R6, R176, -0x10, R7.reuse ;  /* 0xfffffff0b0065824 */ /* 0x100fe200078e0207 */
[----:B------:R-:W-:Y:S01]  /*6870*/  CS2R R140, SRZ ;  /* 0x00000000008c7805 */ /* 0x000fe2000001ff00 */
[----:B------:R-:W-:Y:S01]  /*6880*/  @P5 IMAD R4, R170, -0x10, R7 ;  /* 0xfffffff0aa045824 */ /* 0x000fe200078e0207 */
[----:B------:R-:W-:Y:S01]  /*6890*/  CS2R R150, SRZ ;  /* 0x0000000000967805 */ /* 0x000fe2000001ff00 */
[----:B------:R-:W-:Y:S01]  /*68a0*/  @P5 IMAD R2, R169, 0x10, R6 ;  /* 0x00000010a9025824 */ /* 0x000fe200078e0206 */
[----:B------:R-:W-:Y:S02]  /*68b0*/  CS2R R148, SRZ ;  /* 0x0000000000947805 */ /* 0x000fe4000001ff00 */
[----:B------:R-:W-:Y:S02]  /*68c0*/  CS2R R146, SRZ ;  /* 0x0000000000927805 */ /* 0x000fe4000001ff00 */
[----:B------:R-:W-:Y:S02]  /*68d0*/  CS2R R144, SRZ ;  /* 0x0000000000907805 */ /* 0x000fe4000001ff00 */
[----:B------:R-:W-:Y:S02]  /*68e0*/  CS2R R154, SRZ ;  /* 0x00000000009a7805 */ /* 0x000fe4000001ff00 */
[----:B------:R-:W-:Y:S01]  /*68f0*/  CS2R R152, SRZ ;  /* 0x0000000000987805 */ /* 0x000fe2000001ff00 */
[----:B------:R-:W-:Y:S06]  /*6900*/  @P1 BRA `(.L_x_117) ;  /* 0x00000000000c1947 */ /* 0x000fec0003800000 */
[----:B------:R-:W-:Y:S04]  /*6910*/  SHF.L.U32 R0, R165, 0x1f, RZ ;  /* 0x0000001fa5007819 */ /* 0x000fe800000006ff */
[----:B------:R-:W1:Y:S02]  /*6920*/  SYNCS.PHASECHK.TRANS64.TRYWAIT P1, [R3+URZ+0x180], R0 ;  /* 0x00018000030075a7 */ /* 0x000e6400080211ff */
[----:B-1----:R-:W-:Y:S05]  /*6930*/  @!P1 BRA `(.L_x_118) ;  /* 0x0000003c00089947 */ /* 0x002fea0003800000 */
.L_x_117:
[----:B------:R-:W-:Y:S05]  /*6940*/  BSYNC B0 ;  /* 0x0000000000007941 */ /* 0x000fea0003800000 */
.L_x_116:
[----:B------:R-:W-:Y:S01]  /*6950*/  ISETP.NE.AND P1, PT, R192, RZ, PT ;  /* 0x000000ffc000720c */ /* 0x000fe20003f25270 */
[----:B-1----:R-:W-:Y:S02]  /*6960*/  VIADD R3, R3, 0x190 ;  /* 0x0000019003037836 */ /* 0x002fe40000000000 */
[----:B------:R-:W-:Y:S02]  /*6970*/  IMAD.U32 R0, RZ, RZ, UR45 ;  /* 0x0000002dff007e24 */ /* 0x000fe4000f8e00ff */
[----:B------:R-:W-:Y:S03]  /*6980*/  VIADD R166, R166, 0x1 ;  /* 0x00000001a6a67836 */ /* 0x000fe60000000000 */
[----:B------:R-:W-:Y:S05]  /*6990*/  PRMT R0, R0, 0x654, R3 ;  /* 0x0000065400007816 */ /* 0x000fea0000000003 */
[----:B------:R1:W2:Y:S04]  /*69a0*/  @P1 LDS.128 R140, [R7] ;  /* 0x00000000078c1984 */ /* 0x0002a80000000c00 */
[----:B------:R1:W1:Y:S04]  /*69b0*/  @P1 LDS.128 R148, [R4+0x20] ;  /* 0x0000200004941984 */ /* 0x0002680000000c00 */
[----:B------:R1:W1:Y:S04]  /*69c0*/  @P1 LDS.128 R144, [R6+0x10] ;  /* 0x0000100006901984 */ /* 0x0002680000000c00 */
[----:B------:R1:W1:Y:S01]  /*69d0*/  @P1 LDS.128 R152, [R2+0x10] ;  /* 0x0000100002981984 */ /* 0x0002620000000c00 */
[C---:B------:R-:W-:Y:S01]  /*69e0*/  ISETP.NE.AND P1, PT, R166.reuse, 0x2, PT ;  /* 0x00000002a600780c */ /* 0x040fe20003f25270 */
[----:B------:R-:W-:Y:S01]  /*69f0*/  @!PT LDS RZ, [RZ] ;  /* 0x00000000fffff984 */ /* 0x000fe20000000800 */
[----:B------:R-:W-:Y:S01]  /*6a00*/  @!PT LDS RZ, [RZ] ;  /* 0x00000000fffff984 */ /* 0x000fe20000000800 */
[----:B------:R-:W-:Y:S01]  /*6a10*/  @!PT LDS RZ, [RZ] ;  /* 0x00000000fffff984 */ /* 0x000fe20000000800 */
[----:B------:R-:W-:Y:S01]  /*6a20*/  @!PT LDS RZ, [RZ] ;  /* 0x00000000fffff984 */ /* 0x000fe20000000800 */
[----:B------:R5:W-:Y:S06]  /*6a30*/  MEMBAR.ALL.CTA ;  /* 0x0000000000007992 */ /* 0x000bec0000008000 */
[----:B-----5:R-:W5:Y:S01]  /*6a40*/  FENCE.VIEW.ASYNC.S ;  /* 0x00000000000073c6 */ /* 0x020f620000000000 */
[----:B------:R-:W-:Y:S01]  /*6a50*/  SEL R166, R166, RZ, P1 ;  /* 0x000000ffa6a67207 */ /* 0x000fe20000800000 */
[----:B-----5:R5:W-:Y:S02]  /*6a60*/  SYNCS.ARRIVE.TRANS64.RED.A1T0 RZ, [R0+URZ], RZ ;  /* 0x000000ff00ff79a7 */ /* 0x020be400081004ff */
[----:B-----5:R-:W-:Y:S04]  /*6a70*/  SEL R0, RZ, 0x1, P1 ;  /* 0x00000001ff007807 */ /* 0x020fe80000800000 */
[----:B--2---:R-:W-:Y:S02]  /*6a80*/  LOP3.LUT R165, R165, R0, RZ, 0x3c, !PT ;  /* 0x00000000a5a57212 */ /* 0x004fe400078e3cff */
.L_x_115:
[----:B------:R-:W-:Y:S05]  /*6a90*/  BSYNC B1 ;  /* 0x0000000000017941 */ /* 0x000fea0003800000 */
.L_x_114:
[----:B------:R-:W-:Y:S04]  /*6aa0*/  SHF.R.U32.HI R0, RZ, 0x15, R71 ;  /* 0x00000015ff007819 */ /* 0x000fe80000011647 */
[----:B------:R-:W-:Y:S01]  /*6ab0*/  LOP3.LUT P1, RZ, R0, 0x3, R159, 0x48, !PT ;  /* 0x0000000300ff7812 */ /* 0x000fe2000782489f */
[----:B------:R-:W-:Y:S01]  /*6ac0*/  @!UPT UIADD3 URZ, UPT, UPT, URZ, URZ, URZ ;  /* 0x000000fffffff290 */ /* 0x000fe2000fffe0ff */
[----:B----4-:R-:W-:Y:S11]  /*6ad0*/  @P0 BRA `(.L_x_119) ;  /* 0x0000000000080947 */ /* 0x010ff60003800000 */
[----:B------:R-:W2:Y:S02]  /*6ae0*/  SYNCS.PHASECHK.TRANS64.TRYWAIT P0, [R186+URZ+0x1d0], R5 ;  /* 0x0001d005ba0075a7 */ /* 0x000ea400080011ff */
[----:B--2---:R-:W-:Y:S05]  /*6af0*/  @!P0 BRA `(.L_x_120) ;  /* 0x0000003800ac8947 */ /* 0x004fea0003800000 */
.L_x_119:
[----:B------:R-:W-:Y:S04]  /*6b00*/  BSSY.RECONVERGENT B6, `(.L_x_121) ;  /* 0x0000012000067945 */ /* 0x000fe80003800200 */
[----:B------:R-:W-:Y:S05]  /*6b10*/  @!P1 BRA `(.L_x_122) ;  /* 0x0000000000409947 */ /* 0x000fea0003800000 */
[----:B------:R-:W2:Y:S01]  /*6b20*/  LDCU.64 UR8, c[0x4][0x70] ;  /* 0x01000e00ff0877ac */ /* 0x000ea20008000a00 */
[----:B------:R-:W-:Y:S01]  /*6b30*/  MOV R3, 0x0 ;  /* 0x0000000000037802 */ /* 0x000fe20000000f00 */
[----:B------:R-:W-:Y:S02]  /*6b40*/  HFMA2 R12, -RZ, RZ, 0, 5.9604644775390625e-08 ;  /* 0x00000001ff0c7431 */ /* 0x000fe400000001ff */
[----:B------:R-:W-:Y:S02]  /*6b50*/  IMAD.MOV.U32 R8, RZ, RZ, 0x192 ;  /* 0x00000192ff087424 */ /* 0x000fe400078e00ff */
[----:B------:R-:W-:Y:S01]  /*6b60*/  IMAD.MOV.U32 R13, RZ, RZ, RZ ;  /* 0x000000ffff0d7224 */ /* 0x000fe200078e00ff */
[----:B------:R-:W4:Y:S01]  /*6b70*/  LDCU.64 UR6, c[0x4][0x78] ;  /* 0x01000f00ff0677ac */ /* 0x000f220008000a00 */
[----:B-1----:R-:W1:Y:S01]  /*6b80*/  LDC.64 R2, c[0x4][R3] ;  /* 0x0100000003027b82 */ /* 0x002e620000000a00 */
[----:B------:R-:W5:Y:S01]  /*6b90*/  LDCU.64 UR4, c[0x4][0x10] ;  /* 0x01000200ff0477ac */ /* 0x000f620008000a00 */
[----:B--2---:R-:W-:Y:S01]  /*6ba0*/  MOV R5, UR9 ;  /* 0x0000000900057c02 */ /* 0x004fe20008000f00 */
[----:B------:R-:W-:Y:S01]  /*6bb0*/  IMAD.U32 R4, RZ, RZ, UR8 ;  /* 0x00000008ff047e24 */ /* 0x000fe2000f8e00ff */
[----:B----4-:R-:W-:Y:S01]  /*6bc0*/  MOV R7, UR7 ;  /* 0x0000000700077c02 */ /* 0x010fe20008000f00 */
[----:B------:R-:W-:Y:S01]  /*6bd0*/  IMAD.U32 R6, RZ, RZ, UR6 ;  /* 0x00000006ff067e24 */ /* 0x000fe2000f8e00ff */
[----:B-----5:R-:W-:Y:S01]  /*6be0*/  MOV R11, UR5 ;  /* 0x00000005000b7c02 */ /* 0x020fe20008000f00 */
[----:B------:R-:W-:Y:S02]  /*6bf0*/  IMAD.U32 R10, RZ, RZ, UR4 ;  /* 0x00000004ff0a7e24 */ /* 0x000fe4000f8e00ff */
[----:B------:R-:W-:Y:S07]  /*6c00*/  LEPC R20, `(.L_x_122) ;  /* 0x000000001014794e */ /* 0x000fee0000000000 */
[----:B-1-3--:R-:W-:Y:S05]  /*6c10*/  CALL.ABS.NOINC R2 ;  /* 0x0000000002007343 */ /* 0x00afea0003c00000 */
.L_x_122:
[----:B------:R-:W-:Y:S05]  /*6c20*/  BSYNC.RECONVERGENT B6 ;  /* 0x0000000000067941 */ /* 0x000fea0003800200 */
.L_x_121:
[-C--:B------:R-:W-:Y:S01]  /*6c30*/  F2FP.F16.E4M3.UNPACK_B R74, R140.reuse ;  /* 0x0000008cff4a723e */ /* 0x080fe200020006ff */
[----:B------:R-:W-:Y:S05]  /*6c40*/  WARPSYNC.ALL ;  /* 0x0000000000007948 */ /* 0x000fea0003800000 */
[----:B------:R-:W-:Y:S01]  /*6c50*/  R2UR UR4, R71 ;  /* 0x00000000470472ca */ /* 0x000fe200000e0000 */
[--C-:B------:R-:W-:Y:S01]  /*6c60*/  HADD2.F32 R72, -RZ, R74.reuse.H0_H0 ;  /* 0x2000004aff487230 */ /* 0x100fe20000004100 */
[----:B------:R-:W-:Y:S01]  /*6c70*/  F2FP.F16.E4M3.UNPACK_B R76, R140.H1 ;  /* 0x0000008cff4c723e */ /* 0x000fe200030006ff */
[----:B------:R-:W-:Y:S01]  /*6c80*/  HADD2.F32 R75, -RZ, R74.H1_H1 ;  /* 0x3000004aff4b7230 */ /* 0x000fe20000004100 */
[-C--:B------:R-:W-:Y:S01]  /*6c90*/  F2FP.F16.E4M3.UNPACK_B R78, R141.reuse ;  /* 0x0000008dff4e723e */ /* 0x080fe200020006ff */
[----:B------:R-:W-:Y:S01]  /*6ca0*/  BSSY.RECONVERGENT B0, `(.L_x_123) ;  /* 0x000011d000007945 */ /* 0x000fe20003800200 */
[----:B------:R-:W-:Y:S01]  /*6cb0*/  F2FP.F16.E4M3.UNPACK_B R80, R141.H1 ;  /* 0x0000008dff50723e */ /* 0x000fe200030006ff */
[----:B------:R-:W-:Y:S01]  /*6cc0*/  HADD2.F32 R74, -RZ, R76.H0_H0 ;  /* 0x2000004cff4a7230 */ /* 0x000fe20000004100 */
[-C--:B------:R-:W-:Y:S01]  /*6cd0*/  F2FP.F16.E4M3.UNPACK_B R82, R142.reuse ;  /* 0x0000008eff52723e */ /* 0x080fe200020006ff */
[--C-:B------:R-:W-:Y:S01]  /*6ce0*/  HADD2.F32 R77, -RZ, R78.reuse.H0_H0 ;  /* 0x2000004eff4d7230 */ /* 0x100fe20000004100 */
[----:B------:R-:W-:Y:S01]  /*6cf0*/  F2FP.F16.E4M3.UNPACK_B R84, R142.H1 ;  /* 0x0000008eff54723e */ /* 0x000fe200030006ff */
[----:B------:R-:W-:Y:S01]  /*6d00*/  HADD2.F32 R78, -RZ, R78.H1_H1 ;  /* 0x3000004eff4e7230 */ /* 0x000fe20000004100 */
[-C--:B------:R-:W-:Y:S01]  /*6d10*/  F2FP.F16.E4M3.UNPACK_B R86, R143.reuse ;  /* 0x0000008fff56723e */ /* 0x080fe200020006ff */
[----:B-12---:R-:W3:Y:S01]  /*6d20*/  LDTM.x64 R4, tmem[UR4] ;  /* 0x00000004000479ee */ /* 0x006ee20008340000 */
[----:B------:R-:W-:Y:S01]  /*6d30*/  F2FP.F16.E4M3.UNPACK_B R88, R143.H1 ;  /* 0x0000008fff58723e */ /* 0x000fe200030006ff */
[----:B------:R-:W-:Y:S01]  /*6d40*/  HADD2.F32 R76, -RZ, R76.H1_H1 ;  /* 0x3000004cff4c7230 */ /* 0x000fe20000004100 */
[-C--:B------:R-:W-:Y:S01]  /*6d50*/  F2FP.F16.E4M3.UNPACK_B R90, R144.reuse ;  /* 0x00000090ff5a723e */ /* 0x080fe200020006ff */
[----:B------:R-:W-:Y:S01]  /*6d60*/  HADD2.F32 R79, -RZ, R80.H0_H0 ;  /* 0x20000050ff4f7230 */ /* 0x000fe20000004100 */
[----:B------:R-:W-:Y:S01]  /*6d70*/  F2FP.F16.E4M3.UNPACK_B R92, R144.H1 ;  /* 0x00000090ff5c723e */ /* 0x000fe200030006ff */
[--C-:B------:R-:W-:Y:S01]  /*6d80*/  HADD2.F32 R81, -RZ, R82.reuse.H0_H0 ;  /* 0x20000052ff517230 */ /* 0x100fe20000004100 */
[----:B------:R-:W-:Y:S01]  /*6d90*/  ISETP.NE.AND P6, PT, R172, RZ, PT ;  /* 0x000000ffac00720c */ /* 0x000fe20003fc5270 */
[----:B------:R-:W-:Y:S01]  /*6da0*/  HADD2.F32 R82, -RZ, R82.H1_H1 ;  /* 0x30000052ff527230 */ /* 0x000fe20000004100 */
[----:B------:R-:W-:Y:S01]  /*6db0*/  SHF.L.U32 R194, R164, 0x4, RZ ;  /* 0x00000004a4c27819 */ /* 0x000fe200000006ff */
[--C-:B------:R-:W-:Y:S01]  /*6dc0*/  HADD2.F32 R85, -RZ, R86.reuse.H0_H0 ;  /* 0x20000056ff557230 */ /* 0x100fe20000004100 */
[----:B------:R-:W-:Y:S01]  /*6dd0*/  SHF.L.U32 R202, R163, 0x4, RZ ;  /* 0x00000004a3ca7819 */ /* 0x000fe200000006ff */
[----:B------:R-:W-:Y:S01]  /*6de0*/  HADD2.F32 R86, -RZ, R86.H1_H1 ;  /* 0x30000056ff567230 */ /* 0x000fe20000004100 */
[C---:B------:R-:W-:Y:S01]  /*6df0*/  IADD3 R179, PT, PT, R171.reuse, R194, RZ ;  /* 0x000000c2abb37210 */ /* 0x040fe20007ffe0ff */
[--C-:B------:R-:W-:Y:S01]  /*6e00*/  HADD2.F32 R89, -RZ, R90.reuse.H0_H0 ;  /* 0x2000005aff597230 */ /* 0x100fe20000004100 */
[----:B------:R-:W-:Y:S01]  /*6e10*/  IADD3 R185, PT, PT, R171, R202, RZ ;  /* 0x000000caabb97210 */ /* 0x000fe20007ffe0ff */
[----:B------:R-:W-:Y:S01]  /*6e20*/  HADD2.F32 R90, -RZ, R90.H1_H1 ;  /* 0x3000005aff5a7230 */ /* 0x000fe20000004100 */
[----:B------:R-:W-:Y:S01]  /*6e30*/  SHF.L.U32 R200, R169, 0x4, RZ ;  /* 0x00000004a9c87819 */ /* 0x000fe200000006ff */
[----:B------:R-:W-:Y:S01]  /*6e40*/  HADD2.F32 R80, -RZ, R80.H1_H1 ;  /* 0x30000050ff507230 */ /* 0x000fe20000004100 */
[----:B------:R-:W-:Y:S01]  /*6e50*/  F2FP.F16.E4M3.UNPACK_B R94, R145 ;  /* 0x00000091ff5e723e */ /* 0x000fe200020006ff */
[--C-:B------:R-:W-:Y:S01]  /*6e60*/  HADD2.F32 R83, -RZ, R84.reuse.H0_H0 ;  /* 0x20000054ff537230 */ /* 0x100fe20000004100 */
[----:B------:R-:W-:Y:S01]  /*6e70*/  IADD3 R184, PT, PT, R200, R179, RZ ;  /* 0x000000b3c8b87210 */ /* 0x000fe20007ffe0ff */
[----:B------:R-:W-:Y:S01]  /*6e80*/  HADD2.F32 R84, -RZ, R84.H1_H1 ;  /* 0x30000054ff547230 */ /* 0x000fe20000004100 */
[----:B------:R-:W-:Y:S01]  /*6e90*/  F2FP.F16.E4M3.UNPACK_B R98, R146 ;  /* 0x00000092ff62723e */ /* 0x000fe200020006ff */
[C---:B---3--:R-:W-:Y:S01]  /*6ea0*/  FMUL R0, R70.reuse, R4 ;  /* 0x0000000446007220 */ /* 0x048fe20000400000 */
[C---:B------:R-:W-:Y:S01]  /*6eb0*/  FMUL R2, R70.reuse, R5 ;  /* 0x0000000546027220 */ /* 0x040fe20000400000 */
[C---:B------:R-:W-:Y:S01]  /*6ec0*/  FMUL R4, R70.reuse, R8 ;  /* 0x0000000846047220 */ /* 0x040fe20000400000 */
[C---:B------:R-:W-:Y:S01]  /*6ed0*/  FMUL R5, R70.reuse, R9 ;  /* 0x0000000946057220 */ /* 0x040fe20000400000 */
[C---:B------:R-:W-:Y:S01]  /*6ee0*/  FFMA R0, R73.reuse, R72, R0 ;  /* 0x0000004849007223 */ /* 0x040fe20000000000 */
[C---:B------:R-:W-:Y:S01]  /*6ef0*/  FFMA R2, R73.reuse, R75, R2 ;  /* 0x0000004b49027223 */ /* 0x040fe20000000002 */
[C---:B------:R-:W-:Y:S01]  /*6f00*/  FMUL R8, R70.reuse, R12 ;  /* 0x0000000c46087220 */ /* 0x040fe20000400000 */
[C---:B------:R-:W-:Y:S01]  /*6f10*/  FMUL R9, R70.reuse, R13 ;  /* 0x0000000d46097220 */ /* 0x040fe20000400000 */
[C---:B------:R-:W-:Y:S01]  /*6f20*/  FMUL R12, R70.reuse, R16 ;  /* 0x00000010460c7220 */ /* 0x040fe20000400000 */
[C---:B------:R-:W-:Y:S01]  /*6f30*/  FMUL R13, R70.reuse, R17 ;  /* 0x00000011460d7220 */ /* 0x040fe20000400000 */
[C---:B------:R-:W-:Y:S01]  /*6f40*/  FMUL R16, R70.reuse, R20 ;  /* 0x0000001446107220 */ /* 0x040fe20000400000 */
[C---:B------:R-:W-:Y:S01]  /*6f50*/  FMUL R17, R70.reuse, R21 ;  /* 0x0000001546117220 */ /* 0x040fe20000400000 */
[--C-:B------:R-:W-:Y:S02]  /*6f60*/  HADD2.F32 R93, -RZ, R94.reuse.H0_H0 ;  /* 0x2000005eff5d7230 */ /* 0x100fe40000004100 */
[C---:B------:R-:W-:Y:S01]  /*6f70*/  FMUL R20, R70.reuse, R24 ;  /* 0x0000001846147220 */ /* 0x040fe20000400000 */
[----:B------:R-:W-:Y:S02]  /*6f80*/  HADD2.F32 R94, -RZ, R94.H1_H1 ;  /* 0x3000005eff5e7230 */ /* 0x000fe40000004100 */
[C---:B------:R-:W-:Y:S01]  /*6f90*/  FMUL R21, R70.reuse, R25 ;  /* 0x0000001946157220 */ /* 0x040fe20000400000 */
[--C-:B------:R-:W-:Y:S02]  /*6fa0*/  HADD2.F32 R97, -RZ, R98.reuse.H0_H0 ;  /* 0x20000062ff617230 */ /* 0x100fe40000004100 */
[C---:B------:R-:W-:Y:S01]  /*6fb0*/  FMUL R24, R70.reuse, R28 ;  /* 0x0000001c46187220 */ /* 0x040fe20000400000 */
[----:B------:R-:W-:Y:S02]  /*6fc0*/  HADD2.F32 R98, -RZ, R98.H1_H1 ;  /* 0x30000062ff627230 */ /* 0x000fe40000004100 */
[C---:B------:R-:W-:Y:S01]  /*6fd0*/  FMUL R25, R70.reuse, R29 ;  /* 0x0000001d46197220 */ /* 0x040fe20000400000 */
[C---:B------:R-:W-:Y:S01]  /*6fe0*/  FMUL R28, R70.reuse, R32 ;  /* 0x00000020461c7220 */ /* 0x040fe20000400000 */
[C---:B------:R-:W-:Y:S01]  /*6ff0*/  FMUL R29, R70.reuse, R33 ;  /* 0x00000021461d7220 */ /* 0x040fe20000400000 */
[C---:B------:R-:W-:Y:S01]  /*7000*/  FMUL R32, R70.reuse, R36 ;  /* 0x0000002446207220 */ /* 0x040fe20000400000 */
[----:B------:R-:W-:Y:S01]  /*7010*/  F2FP.F16.E4M3.UNPACK_B R96, R145.H1 ;  /* 0x00000091ff60723e */ /* 0x000fe200030006ff */
[C---:B------:R-:W-:Y:S01]  /*7020*/  FMUL R33, R70.reuse, R37 ;  /* 0x0000002546217220 */ /* 0x040fe20000400000 */
[C---:B------:R-:W-:Y:S01]  /*7030*/  FMUL R36, R70.reuse, R40 ;  /* 0x0000002846247220 */ /* 0x040fe20000400000 */
[----:B------:R-:W-:Y:S01]  /*7040*/  F2FP.F16.E4M3.UNPACK_B R100, R146.H1 ;  /* 0x00000092ff64723e */ /* 0x000fe200030006ff */
[C---:B------:R-:W-:Y:S01]  /*7050*/  FMUL R37, R70.reuse, R41 ;  /* 0x0000002946257220 */ /* 0x040fe20000400000 */
[C---:B------:R-:W-:Y:S01]  /*7060*/  FMUL R40, R70.reuse, R44 ;  /* 0x0000002c46287220 */ /* 0x040fe20000400000 */
[----:B------:R-:W-:Y:S01]  /*7070*/  F2FP.F16.E4M3.UNPACK_B R102, R147 ;  /* 0x00000093ff66723e */ /* 0x000fe200020006ff */
[C---:B------:R-:W-:Y:S01]  /*7080*/  FMUL R41, R70.reuse, R45 ;  /* 0x0000002d46297220 */ /* 0x040fe20000400000 */
[C---:B------:R-:W-:Y:S01]  /*7090*/  FMUL R44, R70.reuse, R48 ;  /* 0x00000030462c7220 */ /* 0x040fe20000400000 */
[----:B------:R-:W-:Y:S01]  /*70a0*/  F2FP.F16.E4M3.UNPACK_B R104, R147.H1 ;  /* 0x00000093ff68723e */ /* 0x000fe200030006ff */
[C---:B------:R-:W-:Y:S01]  /*70b0*/  FMUL R45, R70.reuse, R49 ;  /* 0x00000031462d7220 */ /* 0x040fe20000400000 */
[--C-:B------:R-:W-:Y:S02]  /*70c0*/  HADD2.F32 R101, -RZ, R102.reuse.H0_H0 ;  /* 0x20000066ff657230 */ /* 0x100fe40000004100 */
[C---:B------:R-:W-:Y:S01]  /*70d0*/  FMUL R48, R70.reuse, R52 ;  /* 0x0000003446307220 */ /* 0x040fe20000400000 */
[----:B------:R-:W-:Y:S01]  /*70e0*/  F2FP.F16.E4M3.UNPACK_B R106, R148 ;  /* 0x00000094ff6a723e */ /* 0x000fe200020006ff */
[----:B------:R-:W-:Y:S02]  /*70f0*/  HADD2.F32 R102, -RZ, R102.H1_H1 ;  /* 0x30000066ff667230 */ /* 0x000fe40000004100 */
[C---:B------:R-:W-:Y:S01]  /*7100*/  FMUL R49, R70.reuse, R53 ;  /* 0x0000003546317220 */ /* 0x040fe20000400000 */
[C---:B------:R-:W-:Y:S01]  /*7110*/  FMUL R52, R70.reuse, R56 ;  /* 0x0000003846347220 */ /* 0x040fe20000400000 */
[----:B------:R-:W-:Y:S01]  /*7120*/  F2FP.F16.E4M3.UNPACK_B R108, R148.H1 ;  /* 0x00000094ff6c723e */ /* 0x000fe200030006ff */
[--C-:B------:R-:W-:Y:S02]  /*7130*/  HADD2.F32 R105, -RZ, R106.reuse.H0_H0 ;  /* 0x2000006aff697230 */ /* 0x100fe40000004100 */
[C---:B------:R-:W-:Y:S01]  /*7140*/  FMUL R53, R70.reuse, R57 ;  /* 0x0000003946357220 */ /* 0x040fe20000400000 */
[----:B------:R-:W-:Y:S02]  /*7150*/  HADD2.F32 R106, -RZ, R106.H1_H1 ;  /* 0x3000006aff6a7230 */ /* 0x000fe40000004100 */
        /* <DEDUP_REMOVED lines=11> */
[C---:B------:R-:W-:Y:S01]  /*7210*/  FFMA R3, R73.reuse, R74, R3 ;  /* 0x0000004a49037223 */ /* 0x040fe20000000003 */
[----:B------:R-:W-:Y:S01]  /*7220*/  F2FP.F16.E4M3.UNPACK_B R116, R150.H1 ;  /* 0x00000096ff74723e */ /* 0x000fe200030006ff */
[--C-:B------:R-:W-:Y:S02]  /*7230*/  HADD2.F32 R113, -RZ, R114.reuse.H0_H0 ;  /* 0x20000072ff717230 */ /* 0x100fe40000004100 */
[C---:B------:R-:W-:Y:S01]  /*7240*/  FFMA R7, R73.reuse, R76, R7 ;  /* 0x0000004c49077223 */ /* 0x040fe20000000007 */
[C---:B------:R-:W-:Y:S01]  /*7250*/  FFMA R4, R73.reuse, R77, R4 ;  /* 0x0000004d49047223 */ /* 0x040fe20000000004 */
[----:B------:R-:W-:Y:S01]  /*7260*/  F2FP.F16.E4M3.UNPACK_B R118, R151 ;  /* 0x00000097ff76723e */ /* 0x000fe200020006ff */
[----:B------:R-:W-:Y:S01]  /*7270*/  FFMA R5, R73, R78, R5 ;  /* 0x0000004e49057223 */ /* 0x000fe20000000005 */
[----:B------:R-:W-:Y:S01]  /*7280*/  HADD2.F32 R114, -RZ, R114.H1_H1 ;  /* 0x30000072ff727230 */ /* 0x000fe20000004100 */
[----:B------:R-:W-:Y:S01]  /*7290*/  F2FP.SATFINITE.E4M3.F32.PACK_AB_MERGE_C R173, R7, R3, RZ ;  /* 0x0000000307ad723e */ /* 0x000fe200048070ff */
[C---:B------:R-:W-:Y:S01]  /*72a0*/  FMUL R6, R70.reuse, R10 ;  /* 0x0000000a46067220 */ /* 0x040fe20000400000 */
[--C-:B------:R-:W-:Y:S02]  /*72b0*/  HADD2.F32 R117, -RZ, R118.reuse.H0_H0 ;  /* 0x20000076ff757230 */ /* 0x100fe40000004100 */
[----:B------:R-:W-:Y:S01]  /*72c0*/  FMUL R11, R70, R11 ;  /* 0x0000000b460b7220 */ /* 0x000fe20000400000 */
[----:B------:R-:W-:Y:S01]  /*72d0*/  F2FP.SATFINITE.E4M3.F32.PACK_AB_MERGE_C R172, R2, R0, R173 ;  /* 0x0000000002ac723e */ /* 0x000fe200048070ad */
[C---:B------:R-:W-:Y:S01]  /*72e0*/  FFMA R6, R73.reuse, R79, R6 ;  /* 0x0000004f49067223 */ /* 0x040fe20000000006 */
[----:B------:R-:W-:Y:S02]  /*72f0*/  HADD2.F32 R118, -RZ, R118.H1_H1 ;  /* 0x30000076ff767230 */ /* 0x000fe40000004100 */
[C---:B------:R-:W-:Y:S01]  /*7300*/  FFMA R11, R73.reuse, R80, R11 ;  /* 0x00000050490b7223 */ /* 0x040fe2000000000b */
[C---:B------:R-:W-:Y:S01]  /*7310*/  FFMA R8, R73.reuse, R81, R8 ;  /* 0x0000005149087223 */ /* 0x040fe20000000008 */
[----:B------:R-:W-:Y:S01]  /*7320*/  F2FP.F16.E4M3.UNPACK_B R120, R151.H1 ;  /* 0x00000097ff78723e */ /* 0x000fe200030006ff */
[----:B------:R-:W-:Y:S01]  /*7330*/  FFMA R9, R73, R82, R9 ;  /* 0x0000005249097223 */ /* 0x000fe20000000009 */
[C---:B------:R-:W-:Y:S01]  /*7340*/  FMUL R10, R70.reuse, R14 ;  /* 0x0000000e460a7220 */ /* 0x040fe20000400000 */
[----:B------:R-:W-:Y:S01]  /*7350*/  F2FP.F16.E4M3.UNPACK_B R122, R152 ;  /* 0x00000098ff7a723e */ /* 0x000fe200020006ff */
[C---:B------:R-:W-:Y:S01]  /*7360*/  FMUL R15, R70.reuse, R15 ;  /* 0x0000000f460f7220 */ /* 0x040fe20000400000 */
[----:B------:R-:W-:Y:S01]  /*7370*/  HADD2.F32 R87, -RZ, R88.H0_H0 ;  /* 0x20000058ff577230 */ /* 0x000fe20000004100 */
[----:B------:R-:W-:Y:S01]  /*7380*/  F2FP.SATFINITE.E4M3.F32.PACK_AB_MERGE_C R174, R11, R6, RZ ;  /* 0x000000060bae723e */ /* 0x000fe200048070ff */
[C---:B------:R-:W-:Y:S01]  /*7390*/  FFMA R10, R73.reuse, R83, R10 ;  /* 0x00000053490a7223 */ /* 0x040fe2000000000a */
[C---:B------:R-:W-:Y:S01]  /*73a0*/  FFMA R15, R73.reuse, R84, R15 ;  /* 0x00000054490f7223 */ /* 0x040fe2000000000f */
[C---:B------:R-:W-:Y:S01]  /*73b0*/  FFMA R12, R73.reuse, R85, R12 ;  /* 0x00000055490c7223 */ /* 0x040fe2000000000c */
[----:B------:R-:W-:Y:S01]  /*73c0*/  F2FP.F16.E4M3.UNPACK_B R124, R152.H1 ;  /* 0x00000098ff7c723e */ /* 0x000fe200030006ff */
[----:B------:R-:W-:Y:S01]  /*73d0*/  FFMA R13, R73, R86, R13 ;  /* 0x00000056490d7223 */ /* 0x000fe2000000000d */
[----:B------:R-:W-:Y:S01]  /*73e0*/  F2FP.SATFINITE.E4M3.F32.PACK_AB_MERGE_C R173, R5, R4, R174 ;  /* 0x0000000405ad723e */ /* 0x000fe200048070ae */
[--C-:B------:R-:W-:Y:S01]  /*73f0*/  HADD2.F32 R121, -RZ, R122.reuse.H0_H0 ;  /* 0x2000007aff797230 */ /* 0x100fe20000004100 */
[----:B------:R-:W-:Y:S01]  /*7400*/  F2FP.SATFINITE.E4M3.F32.PACK_AB_MERGE_C R174, R15, R10, RZ ;  /* 0x0000000a0fae723e */ /* 0x000fe200048070ff */
[----:B------:R-:W-:Y:S02]  /*7410*/  HADD2.F32 R122, -RZ, R122.H1_H1 ;  /* 0x3000007aff7a7230 */ /* 0x000fe40000004100 */
[C---:B------:R-:W-:Y:S01]  /*7420*/  FMUL R14, R70.reuse, R18 ;  /* 0x00000012460e7220 */ /* 0x040fe20000400000 */
[----:B------:R-:W-:Y:S01]  /*7430*/  HADD2.F32 R88, -RZ, R88.H1_H1 ;  /* 0x30000058ff587230 */ /* 0x000fe20000004100 */
[----:B------:R-:W-:Y:S01]  /*7440*/  F2FP.SATFINITE.E4M3.F32.PACK_AB_MERGE_C R174, R9, R8, R174 ;  /* 0x0000000809ae723e */ /* 0x000fe200048070ae */
[C---:B------:R-:W-:Y:S01]  /*7450*/  FMUL R19, R70.reuse, R19 ;  /* 0x0000001346137220 */ /* 0x040fe20000400000 */
[--C-:B------:R-:W-:Y:S02]  /*7460*/  HADD2.F32 R91, -RZ, R92.reuse.H0_H0 ;  /* 0x2000005cff5b7230 */ /* 0x100fe40000004100 */
[C---:B------:R-:W-:Y:S01]  /*7470*/  FFMA R14, R73.reuse, R87, R14 ;  /* 0x00000057490e7223 */ /* 0x040fe2000000000e */
[----:B------:R-:W-:Y:S02]  /*7480*/  HADD2.F32 R92, -RZ, R92.H1_H1 ;  /* 0x3000005cff5c7230 */ /* 0x000fe40000004100 */
[C---:B------:R-:W-:Y:S01]  /*7490*/  FFMA R19, R73.reuse, R88, R19 ;  /* 0x0000005849137223 */ /* 0x040fe20000000013 */
[C---:B------:R-:W-:Y:S01]  /*74a0*/  FFMA R16, R73.reuse, R89, R16 ;  /* 0x0000005949107223 */ /* 0x040fe20000000010 */
        /* <DEDUP_REMOVED lines=17> */
[----:B------:R1:W-:Y:S01]  /*75c0*/  STS.128 [R137+UR44+0x4400], R172 ;  /* 0x004400ac89007988 */ /* 0x0003e20008000c2c */
[----:B------:R-:W-:Y:S01]  /*75d0*/  F2FP.SATFINITE.E4M3.F32.PACK_AB_MERGE_C R180, R17, R16, R180 ;  /* 0x0000001011b4723e */ /* 0x000fe200048070b4 */
[C---:B------:R-:W-:Y:S01]  /*75e0*/  FFMA R22, R73.reuse, R95, R22 ;  /* 0x0000005f49167223 */ /* 0x040fe20000000016 */
[C---:B------:R-:W-:Y:S01]  /*75f0*/  FMUL R27, R70.reuse, R27 ;  /* 0x0000001b461b7220 */ /* 0x040fe20000400000 */
[--C-:B------:R-:W-:Y:S02]  /*7600*/  HADD2.F32 R99, -RZ, R100.reuse.H0_H0 ;  /* 0x20000064ff637230 */ /* 0x100fe40000004100 */
[C---:B------:R-:W-:Y:S01]  /*7610*/  FMUL R26, R70.reuse, R30 ;  /* 0x0000001e461a7220 */ /* 0x040fe20000400000 */
[----:B------:R-:W-:Y:S02]  /*7620*/  HADD2.F32 R100, -RZ, R100.H1_H1 ;  /* 0x30000064ff647230 */ /* 0x000fe40000004100 */
[C---:B------:R-:W-:Y:S01]  /*7630*/  FFMA R27, R73.reuse, R96, R27 ;  /* 0x00000060491b7223 */ /* 0x040fe2000000001b */
[C---:B------:R-:W-:Y:S01]  /*7640*/  FFMA R24, R73.reuse, R97, R24 ;  /* 0x0000006149187223 */ /* 0x040fe20000000018 */
[C---:B------:R-:W-:Y:S01]  /*7650*/  FFMA R25, R73.reuse, R98, R25 ;  /* 0x0000006249197223 */ /* 0x040fe20000000019 */
[----:B------:R-:W-:Y:S01]  /*7660*/  F2FP.F16.E4M3.UNPACK_B R130, R154 ;  /* 0x0000009aff82723e */ /* 0x000fe200020006ff */
[----:B------:R-:W-:Y:S01]  /*7670*/  FFMA R26, R73, R99, R26 ;  /* 0x00000063491a7223 */ /* 0x000fe2000000001a */
[----:B------:R-:W-:Y:S01]  /*7680*/  F2FP.SATFINITE.E4M3.F32.PACK_AB_MERGE_C R181, R27, R22, RZ ;  /* 0x000000161bb5723e */ /* 0x000fe200048070ff */
[C---:B------:R-:W-:Y:S01]  /*7690*/  FMUL R31, R70.reuse, R31 ;  /* 0x0000001f461f7220 */ /* 0x040fe20000400000 */
[--C-:B------:R-:W-:Y:S02]  /*76a0*/  HADD2.F32 R103, -RZ, R104.reuse.H0_H0 ;  /* 0x20000068ff677230 */ /* 0x100fe40000004100 */
[C---:B------:R-:W-:Y:S01]  /*76b0*/  FMUL R30, R70.reuse, R34 ;  /* 0x00000022461e7220 */ /* 0x040fe20000400000 */
[----:B------:R-:W-:Y:S01]  /*76c0*/  HADD2.F32 R104, -RZ, R104.H1_H1 ;  /* 0x30000068ff687230 */ /* 0x000fe20000004100 */
[----:B------:R-:W-:Y:S01]  /*76d0*/  F2FP.SATFINITE.E4M3.F32.PACK_AB_MERGE_C R181, R21, R20, R181 ;  /* 0x0000001415b5723e */ /* 0x000fe200048070b5 */
[C---:B------:R-:W-:Y:S01]  /*76e0*/  FFMA R31, R73.reuse, R100, R31 ;  /* 0x00000064491f7223 */ /* 0x040fe2000000001f */
[C---:B------:R-:W-:Y:S01]  /*76f0*/  FFMA R28, R73.reuse, R101, R28 ;  /* 0x00000065491c7223 */ /* 0x040fe2000000001c */
[C---:B------:R-:W-:Y:S01]  /*7700*/  FFMA R29, R73.reuse, R102, R29 ;  /* 0x00000066491d7223 */ /* 0x040fe2000000001d */
[----:B------:R-:W-:Y:S01]  /*7710*/  F2FP.F16.E4M3.UNPACK_B R132, R154.H1 ;  /* 0x0000009aff84723e */ /* 0x000fe200030006ff */
[----:B------:R-:W-:Y:S01]  /*7720*/  FFMA R30, R73, R103, R30 ;  /* 0x00000067491e7223 */ /* 0x000fe2000000001e */
[----:B------:R-:W-:Y:S01]  /*7730*/  F2FP.SATFINITE.E4M3.F32.PACK_AB_MERGE_C R182, R31, R26, RZ ;  /* 0x0000001a1fb6723e */ /* 0x000fe200048070ff */
[----:B------:R-:W-:Y:S02]  /*7740*/  HADD2.F32 R129, -RZ, R130.H0_H0 ;  /* 0x20000082ff817230 */ /* 0x000fe40000004100 */
[C---:B------:R-:W-:Y:S01]  /*7750*/  FMUL R35, R70.reuse, R35 ;  /* 0x0000002346237220 */ /* 0x040fe20000400000 */
[----:B------:R-:W-:Y:S01]  /*7760*/  HADD2.F32 R107, -RZ, R108.H0_H0 ;  /* 0x2000006cff6b7230 */ /* 0x000fe20000004100 */
[----:B------:R-:W-:Y:S01]  /*7770*/  F2FP.SATFINITE.E4M3.F32.PACK_AB_MERGE_C R182, R25, R24, R182 ;  /* 0x0000001819b6723e */ /* 0x000fe200048070b6 */
[----:B------:R-:W-:Y:S02]  /*7780*/  HADD2.F32 R130, -RZ, R130.H1_H1 ;  /* 0x30000082ff827230 */ /* 0x000fe40000004100 */
[C---:B------:R-:W-:Y:S01]  /*7790*/  FFMA R35, R73.reuse, R104, R35 ;  /* 0x0000006849237223 */ /* 0x040fe20000000023 */
[C---:B------:R-:W-:Y:S01]  /*77a0*/  FFMA R32, R73.reuse, R105, R32 ;  /* 0x0000006949207223 */ /* 0x040fe20000000020 */
[----:B------:R-:W-:Y:S01]  /*77b0*/  FFMA R33, R73, R106, R33 ;  /* 0x0000006a49217223 */ /* 0x000fe20000000021 */
[----:B------:R-:W-:Y:S02]  /*77c0*/  HADD2.F32 R108, -RZ, R108.H1_H1 ;  /* 0x3000006cff6c7230 */ /* 0x000fe40000004100 */
        /* <DEDUP_REMOVED lines=16> */
[----:B------:R1:W-:Y:S01]  /*78d0*/  STS.128 [R179+0x4010], R180 ;  /* 0x004010b4b3007388 */ /* 0x0003e20000000c00 */
[----:B------:R-:W-:Y:S01]  /*78e0*/  F2FP.SATFINITE.E4M3.F32.PACK_AB_MERGE_C R188, R33, R32, R188 ;  /* 0x0000002021bc723e */ /* 0x000fe200048070bc */
[C---:B------:R-:W-:Y:S01]  /*78f0*/  FFMA R38, R73.reuse, R111, R38 ;  /* 0x0000006f49267223 */ /* 0x040fe20000000026 */
[C---:B------:R-:W-:Y:S01]  /*7900*/  FMUL R43, R70.reuse, R43 ;  /* 0x0000002b462b7220 */ /* 0x040fe20000400000 */
[--C-:B------:R-:W-:Y:S02]  /*7910*/  HADD2.F32 R115, -RZ, R116.reuse.H0_H0 ;  /* 0x20000074ff737230 */ /* 0x100fe40000004100 */
[----:B------:R-:W-:Y:S01]  /*7920*/  FMUL R42, R70, R46 ;  /* 0x0000002e462a7220 */ /* 0x000fe20000400000 */
[----:B------:R-:W-:Y:S02]  /*7930*/  HADD2.F32 R116, -RZ, R116.H1_H1 ;  /* 0x30000074ff747230 */ /* 0x000fe40000004100 */
[C---:B------:R-:W-:Y:S01]  /*7940*/  FFMA R43, R73.reuse, R112, R43 ;  /* 0x00000070492b7223 */ /* 0x040fe2000000002b */
[C---:B------:R-:W-:Y:S01]  /*7950*/  FFMA R40, R73.reuse, R113, R40 ;  /* 0x0000007149287223 */ /* 0x040fe20000000028 */
[C---:B------:R-:W-:Y:S01]  /*7960*/  FFMA R41, R73.reuse, R114, R41 ;  /* 0x0000007249297223 */ /* 0x040fe20000000029 */
[----:B------:R-:W-:Y:S01]  /*7970*/  ISETP.NE.AND P0, PT, R178, RZ, PT ;  /* 0x000000ffb200720c */ /* 0x000fe20003f05270 */
        /* <DEDUP_REMOVED lines=10> */
[C---:B------:R-:W-:Y:S01]  /*7a20*/  FMUL R51, R70.reuse, R51 ;  /* 0x0000003346337220 */ /* 0x040fe20000400000 */
[--C-:B------:R-:W-:Y:S02]  /*7a30*/  HADD2.F32 R123, -RZ, R124.reuse.H0_H0 ;  /* 0x2000007cff7b7230 */ /* 0x100fe40000004100 */
[C---:B------:R-:W-:Y:S01]  /*7a40*/  FFMA R46, R73.reuse, R119, R46 ;  /* 0x00000077492e7223 */ /* 0x040fe2000000002e */
[----:B------:R-:W-:Y:S02]  /*7a50*/  HADD2.F32 R124, -RZ, R124.H1_H1 ;  /* 0x3000007cff7c7230 */ /* 0x000fe40000004100 */
[C---:B------:R-:W-:Y:S01]  /*7a60*/  FMUL R50, R70.reuse, R54 ;  /* 0x0000003646327220 */ /* 0x040fe20000400000 */
[C---:B------:R-:W-:Y:S01]  /*7a70*/  FFMA R51, R73.reuse, R120, R51 ;  /* 0x0000007849337223 */ /* 0x040fe20000000033 */
[C---:B------:R-:W-:Y:S01]  /*7a80*/  FMUL R55, R70.reuse, R55 ;  /* 0x0000003746377220 */ /* 0x040fe20000400000 */
[C---:B------:R-:W-:Y:S01]  /*7a90*/  FFMA R48, R73.reuse, R121, R48 ;  /* 0x0000007949307223 */ /* 0x040fe20000000030 */
[C---:B------:R-:W-:Y:S01]  /*7aa0*/  FFMA R49, R73.reuse, R122, R49 ;  /* 0x0000007a49317223 */ /* 0x040fe20000000031 */
        /* <DEDUP_REMOVED lines=20> */
[----:B------:R-:W-:Y:S01]  /*7bf0*/  FFMA R63, R73, R132, R63 ;  /* 0x00000084493f7223 */ /* 0x000fe2000000003f */
[----:B------:R-:W-:Y:S01]  /*7c00*/  FMUL R67, R70, R67 ;  /* 0x0000004346437220 */ /* 0x000fe20000400000 */
[----:B------:R-:W-:Y:S01]  /*7c10*/  F2FP.SATFINITE.E4M3.F32.PACK_AB_MERGE_C R190, R47, R42, RZ ;  /* 0x0000002a2fbe723e */ /* 0x000fe200048070ff */
[----:B------:R-:W-:Y:S01]  /*7c20*/  FFMA R60, R73, R133, R60 ;  /* 0x00000085493c7223 */ /* 0x000fe2000000003c */
[----:B------:R-:W-:Y:S01]  /*7c30*/  F2FP.SATFINITE.E4M3.F32.PACK_AB_MERGE_C R191, R51, R46, RZ ;  /* 0x0000002e33bf723e */ /* 0x000fe200048070ff */
[C---:B------:R-:W-:Y:S01]  /*7c40*/  FFMA R61, R73.reuse, R134, R61 ;  /* 0x00000086493d7223 */ /* 0x040fe2000000003d */
[C---:B------:R-:W-:Y:S01]  /*7c50*/  FFMA R62, R73.reuse, R135, R62 ;  /* 0x00000087493e7223 */ /* 0x040fe2000000003e */
[----:B------:R-:W-:Y:S01]  /*7c60*/  FFMA R67, R73, R136, R67 ;  /* 0x0000008849437223 */ /* 0x000fe20000000043 */
[----:B------:R-:W-:Y:S02]  /*7c70*/  F2FP.SATFINITE.E4M3.F32.PACK_AB_MERGE_C R190, R41, R40, R190 ;  /* 0x0000002829be723e */ /* 0x000fe400048070be */
[----:B------:R-:W-:Y:S02]  /*7c80*/  F2FP.SATFINITE.E4M3.F32.PACK_AB_MERGE_C R191, R45, R44, R191 ;  /* 0x0000002c2dbf723e */ /* 0x000fe400048070bf */
[----:B------:R-:W-:Y:S02]  /*7c90*/  F2FP.SATFINITE.E4M3.F32.PACK_AB_MERGE_C R196, R55, R50, RZ ;  /* 0x0000003237c4723e */ /* 0x000fe400048070ff */
[----:B------:R-:W-:Y:S01]  /*7ca0*/  F2FP.SATFINITE.E4M3.F32.PACK_AB_MERGE_C R197, R59, R54, RZ ;  /* 0x000000363bc5723e */ /* 0x000fe200048070ff */
[----:B------:R1:W-:Y:S01]  /*7cb0*/  STS.128 [R185+0x4020], R188 ;  /* 0x004020bcb9007388 */ /* 0x0003e20000000c00 */
[----:B------:R-:W-:Y:S02]  /*7cc0*/  F2FP.SATFINITE.E4M3.F32.PACK_AB_MERGE_C R198, R63, R58, RZ ;  /* 0x0000003a3fc6723e */ /* 0x000fe400048070ff */
[----:B------:R-:W-:Y:S02]  /*7cd0*/  F2FP.SATFINITE.E4M3.F32.PACK_AB_MERGE_C R199, R67, R62, RZ ;  /* 0x0000003e43c7723e */ /* 0x000fe400048070ff */
[----:B------:R-:W-:Y:S02]  /*7ce0*/  F2FP.SATFINITE.E4M3.F32.PACK_AB_MERGE_C R196, R49, R48, R196 ;  /* 0x0000003031c4723e */ /* 0x000fe400048070c4 */
[----:B------:R-:W-:Y:S02]  /*7cf0*/  F2FP.SATFINITE.E4M3.F32.PACK_AB_MERGE_C R197, R53, R52, R197 ;  /* 0x0000003435c5723e */ /* 0x000fe400048070c5 */
[----:B------:R-:W-:Y:S02]  /*7d00*/  F2FP.SATFINITE.E4M3.F32.PACK_AB_MERGE_C R198, R57, R56, R198 ;  /* 0x0000003839c6723e */ /* 0x000fe400048070c6 */
[----:B------:R-:W-:Y:S02]  /*7d10*/  F2FP.SATFINITE.E4M3.F32.PACK_AB_MERGE_C R199, R61, R60, R199 ;  /* 0x0000003c3dc7723e */ /* 0x000fe400048070c7 */
[----:B------:R-:W-:Y:S02]  /*7d20*/  LEA R193, R166, UR44, 0x3 ;  /* 0x0000002ca6c17c11 */ /* 0x000fe4000f8e18ff */
[----:B------:R-:W-:Y:S01]  /*7d30*/  @P6 SHF.L.U32 R204, R165, 0x1f, RZ ;  /* 0x0000001fa5cc6819 */ /* 0x000fe200000006ff */
[----:B------:R1:W-:Y:S01]  /*7d40*/  STS.128 [R184+0x4010], R196 ;  /* 0x004010c4b8007388 */ /* 0x0003e20000000c00 */
[----:B------:R-:W-:Y:S01]  /*7d50*/  @!PT LDS RZ, [RZ] ;  /* 0x00000000fffff984 */ /* 0x000fe20000000800 */
[----:B------:R-:W-:Y:S01]  /*7d60*/  @!PT LDS RZ, [RZ] ;  /* 0x00000000fffff984 */ /* 0x000fe20000000800 */
[----:B------:R-:W-:Y:S01]  /*7d70*/  @!PT LDS RZ, [RZ] ;  /* 0x00000000fffff984 */ /* 0x000fe20000000800 */
[----:B------:R-:W-:Y:S01]  /*7d80*/  @!PT LDS RZ, [RZ] ;  /* 0x00000000fffff984 */ /* 0x000fe20000000800 */
[----:B------:R2:W-:Y:S07]  /*7d90*/  MEMBAR.ALL.CTA ;  /* 0x0000000000007992 */ /* 0x0005ee0000008000 */
[----:B--2---:R-:W2:Y:S02]  /*7da0*/  FENCE.VIEW.ASYNC.S ;  /* 0x00000000000073c6 */ /* 0x004ea40000000000 */
[----:B--2---:R-:W-:Y:S06]  /*7db0*/  BAR.SYNC.DEFER_BLOCKING 0x1, 0x80 ;  /* 0x0042000000007b1d */ /* 0x004fec0000010000 */
[----:B------:R-:W-:Y:S05]  /*7dc0*/  @P0 BRA `(.L_x_124) ;  /* 0x0000000000280947 */ /* 0x000fea0003800000 */
[----:B------:R-:W2:Y:S01]  /*7dd0*/  LDCU.64 UR6, c[0x0][0x348] ;  /* 0x00006900ff0677ac */ /* 0x000ea20008000a00 */
[----:B------:R-:W-:Y:S01]  /*7de0*/  UIADD3 UR4, UPT, UPT, UR44, 0x4400, URZ ;  /* 0x000044002c047890 */ /* 0x000fe2000fffe0ff */
[----:B------:R-:W-:Y:S05]  /*7df0*/  UMOV UR51, UR36 ;  /* 0x0000002400337c82 */ /* 0x000fea0008000000 */
[----:B------:R-:W-:Y:S04]  /*7e00*/  MOV R177, UR4 ;  /* 0x0000000400b17c02 */ /* 0x000fe80008000f00 */
[----:B------:R-:W-:Y:S01]  /*7e10*/  R2UR UR48, R177 ;  /* 0x00000000b13072ca */ /* 0x000fe200000e0000 */
[----:B--2---:R-:W-:Y:S04]  /*7e20*/  UIADD3 UR4, UP0, UPT, UR6, 0x680, URZ ;  /* 0x0000068006047890 */ /* 0x004fe8000ff1e0ff */
[----:B------:R-:W-:Y:S09]  /*7e30*/  UIADD3.X UR5, UPT, UPT, URZ, UR7, URZ, UP0, !UPT ;  /* 0x00000007ff057290 */ /* 0x000ff200087fe4ff */
[----:B------:R2:W-:Y:S01]  /*7e40*/  UTMASTG.3D [UR48], [UR4] ;  /* 0x00000030040073b5 */ /* 0x0005e20008010000 */
[----:B------:R0:W-:Y:S01]  /*7e50*/  UTMACMDFLUSH ;  /* 0x00000000000079b7 */ /* 0x0001e20000000000 */
[----:B--2---:R-:W-:Y:S04]  /*7e60*/  DEPBAR.LE SB0, 0x1 ;  /* 0x000080400000791a */ /* 0x004fe80000000000 */
.L_x_124:
[----:B------:R-:W-:Y:S05]  /*7e70*/  BSYNC.RECONVERGENT B0 ;  /* 0x0000000000007941 */ /* 0x000fea0003800200 */
.L_x_123:
[----:B------:R-:W-:Y:S06]  /*7e80*/  BAR.SYNC.DEFER_BLOCKING 0x1, 0x80 ;  /* 0x0042000000007b1d */ /* 0x000fec0000010000 */
[----:B------:R-:W2:Y:S01]  /*7e90*/  @P6 SYNCS.PHASECHK.TRANS64.TRYWAIT P0, [R193+URZ+0x180], R204 ;  /* 0x000180ccc10065a7 */ /* 0x000ea200080011ff */
[----:B------:R-:W-:Y:S01]  /*7ea0*/  BSSY B1, `(.L_x_125) ;  /* 0x0000023000017945 */ /* 0x000fe20003800000 */
[----:B--2---:R-:W-:Y:S03]  /*7eb0*/  @P6 SEL R187, RZ, 0x1, !P0 ;  /* 0x00000001ffbb6807 */ /* 0x004fe60004000000 */
[----:B------:R-:W-:Y:S05]  /*7ec0*/  @!P6 BRA `(.L_x_126) ;  /* 0x000000000080e947 */ /* 0x000fea0003800000 */
[----:B------:R-:W-:Y:S01]  /*7ed0*/  ISETP.NE.AND P1, PT, R192, RZ, PT ;  /* 0x000000ffc000720c */ /* 0x000fe20003f25270 */
[----:B------:R-:W-:Y:S01]  /*7ee0*/  BSSY B0, `(.L_x_127) ;  /* 0x000000a000007945 */ /* 0x000fe20003800000 */
[----:B------:R-:W-:Y:S11]  /*7ef0*/  ISETP.NE.AND P0, PT, R187, RZ, PT ;  /* 0x000000ffbb00720c */ /* 0x000ff60003f05270 */
[----:B------:R-:W-:Y:S04]  /*7f00*/  @P1 IMAD R3, R166, 0x2000, R171 ;  /* 0x00002000a6031824 */ /* 0x000fe800078e02ab */
[C---:B------:R-:W-:Y:S01]  /*7f10*/  @P1 IMAD.IADD R5, R3.reuse, 0x1, R194 ;  /* 0x0000000103051824 */ /* 0x040fe200078e02c2 */
[----:B------:R-:W-:Y:S03]  /*7f20*/  @P1 IADD3 R202, PT, PT, R3, R202, RZ ;  /* 0x000000ca03ca1210 */ /* 0x000fe60007ffe0ff */
[----:B------:R-:W-:Y:S01]  /*7f30*/  @P1 IMAD.IADD R200, R200, 0x1, R5 ;  /* 0x00000001c8c81824 */ /* 0x000fe200078e0205 */
[----:B------:R-:W-:Y:S06]  /*7f40*/  @P0 BRA `(.L_x_128) ;  /* 0x00000000000c0947 */ /* 0x000fec0003800000 */
[----:B------:R-:W-:Y:S04]  /*7f50*/  SHF.L.U32 R0, R165, 0x1f, RZ ;  /* 0x0000001fa5007819 */ /* 0x000fe800000006ff */
[----:B------:R-:W2:Y:S02]  /*7f60*/  SYNCS.PHASECHK.TRANS64.TRYWAIT P0, [R193+URZ+0x180], R0 ;  /* 0x00018000c10075a7 */ /* 0x000ea400080011ff */
[----:B--2---:R-:W-:Y:S05]  /*7f70*/  @!P0 BRA `(.L_x_129) ;  /* 0x0000002400a08947 */ /* 0x004fea0003800000 */
.L_x_128:
[----:B------:R-:W-:Y:S05]  /*7f80*/  BSYNC B0 ;  /* 0x0000000000007941 */ /* 0x000fea0003800000 */
.L_x_127:
[----:B------:R-:W-:Y:S01]  /*7f90*/  ISETP.NE.AND P0, PT, R192, RZ, PT ;  /* 0x000000ffc000720c */ /* 0x000fe20003f05270 */
[----:B--2---:R-:W-:Y:S02]  /*7fa0*/  VIADD R193, R193, 0x190 ;  /* 0x00000190c1c17836 */ /* 0x004fe40000000000 */
[----:B------:R-:W-:Y:S02]  /*7fb0*/  IMAD.U32 R0, RZ, RZ, UR45 ;  /* 0x0000002dff007e24 */ /* 0x000fe4000f8e00ff */
[----:B------:R-:W-:Y:S03]  /*7fc0*/  VIADD R166, R166, 0x1 ;  /* 0x00000001a6a67836 */ /* 0x000fe60000000000 */
[----:B------:R-:W-:Y:S05]  /*7fd0*/  PRMT R0, R0, 0x654, R193 ;  /* 0x0000065400007816 */ /* 0x000fea00000000c1 */
[----:B------:R2:W3:Y:S04]  /*7fe0*/  @P0 LDS.128 R140, [R3] ;  /* 0x00000000038c0984 */ /* 0x0004e80000000c00 */
[----:B------:R2:W4:Y:S04]  /*7ff0*/  @P0 LDS.128 R144, [R5+0x10] ;  /* 0x0000100005900984 */ /* 0x0005280000000c00 */
        /* <DEDUP_REMOVED lines=12> */
[----:B--234-:R-:W-:Y:S02]  /*80c0*/  LOP3.LUT R165, R165, R0, RZ, 0x3c, !PT ;  /* 0x00000000a5a57212 */ /* 0x01cfe400078e3cff */
.L_x_126:
[----:B------:R-:W-:Y:S05]  /*80d0*/  BSYNC B1 ;  /* 0x0000000000017941 */ /* 0x000fea0003800000 */
.L_x_125:
[----:B------:R-:W-:Y:S05]  /*80e0*/  VIADD R0, R71, 0x40 ;  /* 0x0000004047007836 */ /* 0x000fea0000000000 */
[----:B------:R-:W-:Y:S04]  /*80f0*/  SHF.R.U32.HI R0, RZ, 0x15, R0 ;  /* 0x00000015ff007819 */ /* 0x000fe80000011600 */
[----:B------:R-:W-:Y:S11]  /*8100*/  LOP3.LUT P0, RZ, R0, 0x3, R159, 0x48, !PT ;  /* 0x0000000300ff7812 */ /* 0x000ff6000780489f */
[----:B------:R-:W-:Y:S02]  /*8110*/  @!UPT UIADD3 URZ, UPT, UPT, URZ, URZ, URZ ;  /* 0x000000fffffff290 */ /* 0x000fe4000fffe0ff */
        /* <DEDUP_REMOVED lines=8> */
[----:B------:R-:W5:Y:S01]  /*81a0*/  LDCU.64 UR4, c[0x4][0x10] ;  /* 0x01000200ff0477ac */ /* 0x000f620008000a00 */
[----:B--2---:R-:W-:Y:S01]  /*81b0*/  MOV R5, UR9 ;  /* 0x0000000900057c02 */ /* 0x004fe20008000f00 */
[----:B------:R-:W-:Y:S01]  /*81c0*/  IMAD.U32 R4, RZ, RZ, UR8 ;  /* 0x00000008ff047e24 */ /* 0x000fe2000f8e00ff */
[----:B---3--:R-:W-:Y:S01]  /*81d0*/  MOV R7, UR7 ;  /* 0x0000000700077c02 */ /* 0x008fe20008000f00 */
[----:B------:R-:W-:Y:S01]  /*81e0*/  IMAD.U32 R6, RZ, RZ, UR6 ;  /* 0x00000006ff067e24 */ /* 0x000fe2000f8e00ff */
[----:B-----5:R-:W-:Y:S01]  /*81f0*/  MOV R11, UR5 ;  /* 0x00000005000b7c02 */ /* 0x020fe20008000f00 */
[----:B------:R-:W-:Y:S02]  /*8200*/  IMAD.U32 R10, RZ, RZ, UR4 ;  /* 0x00000004ff0a7e24 */ /* 0x000fe4000f8e00ff */
[----:B------:R-:W-:Y:S07]  /*8210*/  LEPC R20, `(.L_x_130) ;  /* 0x000000001014794e */ /* 0x000fee0000000000 */
[----:B-1--4-:R-:W-:Y:S05]  /*8220*/  CALL.ABS.NOINC R2 ;  /* 0x0000000002007343 */ /* 0x012fea0003c00000 */
.L_x_130:
[----:B------:R-:W-:Y:S01]  /*8230*/  ISETP.NE.AND P0, PT, R178, RZ, PT ;  /* 0x000000ffb200720c */ /* 0x000fe20003f05270 */
[----:B------:R-:W-:Y:S05]  /*8240*/  WARPSYNC.ALL ;  /* 0x0000000000007948 */ /* 0x000fea0003800000 */
[----:B------:R-:W-:Y:S01]  /*8250*/  R2UR UR4, R71 ;  /* 0x00000000470472ca */ /* 0x000fe200000e0000 */
[----:B------:R-:W-:Y:S01]  /*8260*/  BSSY.RECONVERGENT B0, `(.L_x_131) ;  /* 0x000011e000007945 */ /* 0x000fe20003800200 */
[----:B------:R-:W-:Y:S02]  /*8270*/  F2FP.F16.E4M3.UNPACK_B R11, R141 ;  /* 0x0000008dff0b723e */ /* 0x000fe400020006ff */
[----:B------:R-:W-:Y:S02]  /*8280*/  F2FP.F16.E4M3.UNPACK_B R10, R142 ;  /* 0x0000008eff0a723e */ /* 0x000fe400020006ff */
[----:B------:R-:W-:Y:S01]  /*8290*/  F2FP.F16.E4M3.UNPACK_B R9, R143 ;  /* 0x0000008fff09723e */ /* 0x000fe200020006ff */
[--C-:B------:R-:W-:Y:S01]  /*82a0*/  HADD2.F32 R74, -RZ, R11.reuse.H0_H0 ;  /* 0x2000000bff4a7230 */ /* 0x100fe20000004100 */
[----:B------:R-:W-:Y:S01]  /*82b0*/  F2FP.F16.E4M3.UNPACK_B R8, R144 ;  /* 0x00000090ff08723e */ /* 0x000fe200020006ff */
[----:B------:R-:W-:Y:S01]  /*82c0*/  HADD2.F32 R76, -RZ, R11.H1_H1 ;  /* 0x3000000bff4c7230 */ /* 0x000fe20000004100 */
[----:B------:R-:W-:Y:S01]  /*82d0*/  F2FP.F16.E4M3.UNPACK_B R7, R145 ;  /* 0x00000091ff07723e */ /* 0x000fe200020006ff */
[--C-:B------:R-:W-:Y:S01]  /*82e0*/  HADD2.F32 R77, -RZ, R10.reuse.H0_H0 ;  /* 0x2000000aff4d7230 */ /* 0x100fe20000004100 */
[----:B------:R-:W-:Y:S01]  /*82f0*/  F2FP.F16.E4M3.UNPACK_B R6, R146 ;  /* 0x00000092ff06723e */ /* 0x000fe200020006ff */
[----:B------:R-:W-:Y:S01]  /*8300*/  HADD2.F32 R80, -RZ, R10.H1_H1 ;  /* 0x3000000aff507230 */ /* 0x000fe20000004100 */
[----:B------:R-:W-:Y:S01]  /*8310*/  F2FP.F16.E4M3.UNPACK_B R5, R147 ;  /* 0x00000093ff05723e */ /* 0x000fe200020006ff */
[--C-:B------:R-:W-:Y:S01]  /*8320*/  HADD2.F32 R81, -RZ, R9.reuse.H0_H0 ;  /* 0x20000009ff517230 */ /* 0x100fe20000004100 */
[----:B-1----:R-:W-:Y:S01]  /*8330*/  F2FP.F16.E4M3.UNPACK_B R4, R148 ;  /* 0x00000094ff04723e */ /* 0x002fe200020006ff */
[----:B------:R-:W-:Y:S01]  /*8340*/  HADD2.F32 R84, -RZ, R9.H1_H1 ;  /* 0x30000009ff547230 */ /* 0x000fe20000004100 */
[-C--:B------:R-:W-:Y:S01]  /*8350*/  F2FP.F16.E4M3.UNPACK_B R2, R140.reuse ;  /* 0x0000008cff02723e */ /* 0x080fe200020006ff */
[--C-:B------:R-:W-:Y:S01]  /*8360*/  HADD2.F32 R85, -RZ, R8.reuse.H0_H0 ;  /* 0x20000008ff557230 */ /* 0x100fe20000004100 */
[----:B------:R-:W-:Y:S01]  /*8370*/  F2FP.F16.E4M3.UNPACK_B R140, R140.H1 ;  /* 0x0000008cff8c723e */ /* 0x000fe200030006ff */
[----:B------:R-:W-:Y:S01]  /*8380*/  HADD2.F32 R87, -RZ, R8.H1_H1 ;  /* 0x30000008ff577230 */ /* 0x000fe20000004100 */
[----:B------:R-:W-:Y:S01]  /*8390*/  F2FP.F16.E4M3.UNPACK_B R141, R141.H1 ;  /* 0x0000008dff8d723e */ /* 0x000fe200030006ff */
[--C-:B------:R-:W-:Y:S01]  /*83a0*/  HADD2.F32 R90, -RZ, R7.reuse.H0_H0 ;  /* 0x20000007ff5a7230 */ /* 0x100fe20000004100 */
[----:B------:R-:W-:Y:S01]  /*83b0*/  F2FP.F16.E4M3.UNPACK_B R142, R142.H1 ;  /* 0x0000008eff8e723e */ /* 0x000fe200030006ff */
[----:B------:R-:W-:Y:S01]  /*83c0*/  HADD2.F32 R91, -RZ, R7.H1_H1 ;  /* 0x30000007ff5b7230 */ /* 0x000fe20000004100 */
[----:B------:R-:W-:Y:S01]  /*83d0*/  F2FP.F16.E4M3.UNPACK_B R143, R143.H1 ;  /* 0x0000008fff8f723e */ /* 0x000fe200030006ff */
[--C-:B------:R-:W-:Y:S01]  /*83e0*/  HADD2.F32 R94, -RZ, R6.reuse.H0_H0 ;  /* 0x20000006ff5e7230 */ /* 0x100fe20000004100 */
[----:B------:R-:W-:Y:S01]  /*83f0*/  R2UR UR5, R186 ;  /* 0x00000000ba0572ca */ /* 0x000fe200000e0000 */
[----:B------:R-:W-:Y:S01]  /*8400*/  HADD2.F32 R95, -RZ, R6.H1_H1 ;  /* 0x30000006ff5f7230 */ /* 0x000fe20000004100 */
        /* <DEDUP_REMOVED lines=9> */
[----:B------:R-:W1:Y:S01]  /*84a0*/  LDTM.x64 R4, tmem[UR4+0x40] ;  /* 0x00004004000479ee */ /* 0x000e620008340000 */
[--C-:B------:R-:W-:Y:S01]  /*84b0*/  HADD2.F32 R0, -RZ, R2.reuse.H0_H0 ;  /* 0x20000002ff007230 */ /* 0x100fe20000004100 */
[----:B------:R-:W-:Y:S01]  /*84c0*/  NOP ;  /* 0x0000000000007918 */ /* 0x000fe20000000000 */
[----:B------:R-:W-:Y:S01]  /*84d0*/  UIADD3 UR4, UPT, UPT, UR5, 0x1f0, URZ ;  /* 0x000001f005047890 */ /* 0x000fe2000fffe0ff */
[----:B------:R-:W-:Y:S01]  /*84e0*/  HADD2.F32 R2, -RZ, R2.H1_H1 ;  /* 0x30000002ff027230 */ /* 0x000fe20000004100 */
[----:B------:R-:W-:Y:S01]  /*84f0*/  F2FP.F16.E4M3.UNPACK_B R127, R154 ;  /* 0x0000009aff7f723e */ /* 0x000fe200020006ff */
[----:B------:R-:W-:Y:S01]  /*8500*/  HADD2.F32 R78, -RZ, R141.H1_H1 ;  /* 0x3000008dff4e7230 */ /* 0x000fe20000004100 */
[----:B------:R-:W-:Y:S01]  /*8510*/  UPRMT UR4, UR45, 0x654, UR4 ;  /* 0x000006542d047896 */ /* 0x000fe20008000004 */
[--C-:B------:R-:W-:Y:S01]  /*8520*/  HADD2.F32 R106, -RZ, R107.reuse.H0_H0 ;  /* 0x2000006bff6a7230 */ /* 0x100fe20000004100 */
[----:B------:R-:W-:Y:S01]  /*8530*/  F2FP.F16.E4M3.UNPACK_B R130, R155 ;  /* 0x0000009bff82723e */ /* 0x000fe200020006ff */
[----:B------:R-:W-:Y:S01]  /*8540*/  HADD2.F32 R107, -RZ, R107.H1_H1 ;  /* 0x3000006bff6b7230 */ /* 0x000fe20000004100 */
[----:B------:R-:W-:Y:S01]  /*8550*/  F2FP.F16.E4M3.UNPACK_B R144, R144.H1 ;  /* 0x00000090ff90723e */ /* 0x000fe200030006ff */
[--C-:B------:R-:W-:Y:S01]  /*8560*/  HADD2.F32 R110, -RZ, R111.reuse.H0_H0 ;  /* 0x2000006fff6e7230 */ /* 0x100fe20000004100 */
[----:B------:R-:W-:Y:S01]  /*8570*/  F2FP.F16.E4M3.UNPACK_B R145, R145.H1 ;  /* 0x00000091ff91723e */ /* 0x000fe200030006ff */
[----:B------:R-:W-:Y:S01]  /*8580*/  HADD2.F32 R111, -RZ, R111.H1_H1 ;  /* 0x3000006fff6f7230 */ /* 0x000fe20000004100 */
[----:B------:R-:W-:Y:S01]  /*8590*/  F2FP.F16.E4M3.UNPACK_B R146, R146.H1 ;  /* 0x00000092ff92723e */ /* 0x000fe200030006ff */
[----:B-1----:R-:W-:Y:S01]  /*85a0*/  SYNCS.ARRIVE.TRANS64.RED.A1T0 RZ, [UR4], RZ ;  /* 0x000000ffffff79a7 */ /* 0x002fe20008100404 */
[--C-:B------:R-:W-:Y:S01]  /*85b0*/  HADD2.F32 R114, -RZ, R115.reuse.H0_H0 ;  /* 0x20000073ff727230 */ /* 0x100fe20000004100 */
[----:B------:R-:W-:Y:S01]  /*85c0*/  F2FP.F16.E4M3.UNPACK_B R147, R147.H1 ;  /* 0x00000093ff93723e */ /* 0x000fe200030006ff */
[----:B------:R-:W-:Y:S01]  /*85d0*/  HADD2.F32 R115, -RZ, R115.H1_H1 ;  /* 0x30000073ff737230 */ /* 0x000fe20000004100 */
[----:B------:R-:W-:Y:S01]  /*85e0*/  F2FP.F16.E4M3.UNPACK_B R148, R148.H1 ;  /* 0x00000094ff94723e */ /* 0x000fe200030006ff */
[--C-:B------:R-:W-:Y:S01]  /*85f0*/  HADD2.F32 R118, -RZ, R119.reuse.H0_H0 ;  /* 0x20000077ff767230 */ /* 0x100fe20000004100 */
[----:B------:R-:W-:Y:S01]  /*8600*/  F2FP.F16.E4M3.UNPACK_B R149, R149.H1 ;  /* 0x00000095ff95723e */ /* 0x000fe200030006ff */
[----:B------:R-:W-:Y:S02]  /*8610*/  HADD2.F32 R119, -RZ, R119.H1_H1 ;  /* 0x30000077ff777230 */ /* 0x000fe40000004100 */
[C---:B------:R-:W-:Y:S01]  /*8620*/  FMUL R4, R70.reuse, R4 ;  /* 0x0000000446047220 */ /* 0x040fe20000400000 */
[C---:B------:R-:W-:Y:S01]  /*8630*/  FMUL R5, R70.reuse, R5 ;  /* 0x0000000546057220 */ /* 0x040fe20000400000 */
[--C-:B------:R-:W-:Y:S02]  /*8640*/  HADD2.F32 R3, -RZ, R140.reuse.H0_H0 ;  /* 0x2000008cff037230 */ /* 0x100fe40000004100 */
        /* <DEDUP_REMOVED lines=9> */
[C---:B------:R-:W-:Y:S01]  /*86e0*/  FMUL R2, R70.reuse, R21 ;  /* 0x0000001546027220 */ /* 0x040fe20000400000 */
[C---:B------:R-:W-:Y:S01]  /*86f0*/  FMUL R21, R70.reuse, R28 ;  /* 0x0000001c46157220 */ /* 0x040fe20000400000 */
[----:B------:R-:W-:Y:S02]  /*8700*/  HADD2.F32 R122, -RZ, R123.H0_H0 ;  /* 0x2000007bff7a7230 */ /* 0x000fe40000004100 */
[C---:B------:R-:W-:Y:S01]  /*8710*/  FMUL R6, R70.reuse, R6 ;  /* 0x0000000646067220 */ /* 0x040fe20000400000 */
[----:B------:R-:W-:Y:S02]  /*8720*/  HADD2.F32 R72, -RZ, R140.H1_H1 ;  /* 0x3000008cff487230 */ /* 0x000fe40000004100 */
[C---:B------:R-:W-:Y:S01]  /*8730*/  FMUL R7, R70.reuse, R7 ;  /* 0x0000000746077220 */ /* 0x040fe20000400000 */
[----:B------:R-:W-:Y:S02]  /*8740*/  HADD2.F32 R75, -RZ, R141.H0_H0 ;  /* 0x2000008dff4b7230 */ /* 0x000fe40000004100 */
[C---:B------:R-:W-:Y:S01]  /*8750*/  FFMA R6, R73.reuse, R3, R6 ;  /* 0x0000000349067223 */ /* 0x040fe20000000006 */
[----:B------:R-:W-:Y:S02]  /*8760*/  HADD2.F32 R123, -RZ, R123.H1_H1 ;  /* 0x3000007bff7b7230 */ /* 0x000fe40000004100 */
[C---:B------:R-:W-:Y:S01]  /*8770*/  FFMA R7, R73.reuse, R72, R7 ;  /* 0x0000004849077223 */ /* 0x040fe20000000007 */
[C---:B------:R-:W-:Y:S01]  /*8780*/  FFMA R8, R73.reuse, R74, R8 ;  /* 0x0000004a49087223 */ /* 0x040fe20000000008 */
[----:B------:R-:W-:Y:S01]  /*8790*/  FFMA R9, R73, R76, R9 ;  /* 0x0000004c49097223 */ /* 0x000fe20000000009 */
[--C-:B------:R-:W-:Y:S02]  /*87a0*/  HADD2.F32 R126, -RZ, R127.reuse.H0_H0 ;  /* 0x2000007fff7e7230 */ /* 0x100fe40000004100 */
[C---:B------:R-:W-:Y:S01]  /*87b0*/  FMUL R10, R70.reuse, R10 ;  /* 0x0000000a460a7220 */ /* 0x040fe20000400000 */
[----:B------:R-:W-:Y:S01]  /*87c0*/  F2FP.SATFINITE.E4M3.F32.PACK_AB_MERGE_C R76, R7, R6, RZ ;  /* 0x00000006074c723e */ /* 0x000fe200048070ff */
[C---:B------:R-:W-:Y:S01]  /*87d0*/  FMUL R7, R70.reuse, R24 ;  /* 0x0000001846077220 */ /* 0x040fe20000400000 */
[----:B------:R-:W-:Y:S02]  /*87e0*/  HADD2.F32 R127, -RZ, R127.H1_H1 ;  /* 0x3000007fff7f7230 */ /* 0x000fe40000004100 */
[C---:B------:R-:W-:Y:S01]  /*87f0*/  FFMA R10, R73.reuse, R75, R10 ;  /* 0x0000004b490a7223 */ /* 0x040fe2000000000a */
[----:B------:R-:W-:Y:S02]  /*8800*/  HADD2.F32 R72, -RZ, R130.H0_H0 ;  /* 0x20000082ff487230 */ /* 0x000fe40000004100 */
[C---:B------:R-:W-:Y:S01]  /*8810*/  FMUL R11, R70.reuse, R11 ;  /* 0x0000000b460b7220 */ /* 0x040fe20000400000 */
[--C-:B------:R-:W-:Y:S02]  /*8820*/  HADD2.F32 R79, -RZ, R142.reuse.H0_H0 ;  /* 0x2000008eff4f7230 */ /* 0x100fe40000004100 */
[C---:B------:R-:W-:Y:S01]  /*8830*/  FMUL R14, R70.reuse, R14 ;  /* 0x0000000e460e7220 */ /* 0x040fe20000400000 */
[----:B------:R-:W-:Y:S02]  /*8840*/  HADD2.F32 R82, -RZ, R142.H1_H1 ;  /* 0x3000008eff527230 */ /* 0x000fe40000004100 */
[C---:B------:R-:W-:Y:S01]  /*8850*/  FFMA R11, R73.reuse, R78, R11 ;  /* 0x0000004e490b7223 */ /* 0x040fe2000000000b */
[C---:B------:R-:W-:Y:S01]  /*8860*/  FFMA R12, R73.reuse, R77, R12 ;  /* 0x0000004d490c7223 */ /* 0x040fe2000000000c */
[C---:B------:R-:W-:Y:S01]  /*8870*/  FFMA R13, R73.reuse, R80, R13 ;  /* 0x00000050490d7223 */ /* 0x040fe2000000000d */
[----:B------:R-:W-:Y:S01]  /*8880*/  FFMA R14, R73, R79, R14 ;  /* 0x0000004f490e7223 */ /* 0x000fe2000000000e */
[----:B------:R-:W-:Y:S01]  /*8890*/  HADD2.F32 R75, -RZ, R130.H1_H1 ;  /* 0x30000082ff4b7230 */ /* 0x000fe20000004100 */
[----:B------:R-:W-:Y:S01]  /*88a0*/  F2FP.SATFINITE.E4M3.F32.PACK_AB_MERGE_C R78, R11, R10, RZ ;  /* 0x0000000a0b4e723e */ /* 0x000fe200048070ff */
[C---:B------:R-:W-:Y:S01]  /*88b0*/  FMUL R10, R70.reuse, R25 ;  /* 0x00000019460a7220 */ /* 0x040fe20000400000 */
[C---:B------:R-:W-:Y:S01]  /*88c0*/  FMUL R25, R70.reuse, R32 ;  /* 0x0000002046197220 */ /* 0x040fe20000400000 */
        /* <DEDUP_REMOVED lines=8> */
[C---:B------:R-:W-:Y:S01]  /*8950*/  FMUL R19, R70.reuse, R19 ;  /* 0x0000001346137220 */ /* 0x040fe20000400000 */
[--C-:B------:R-:W-:Y:S01]  /*8960*/  HADD2.F32 R88, -RZ, R144.reuse.H0_H0 ;  /* 0x20000090ff587230 */ /* 0x100fe20000004100 */
[----:B------:R-:W-:Y:S01]  /*8970*/  F2FP.SATFINITE.E4M3.F32.PACK_AB_MERGE_C R14, R15, R14, RZ ;  /* 0x0000000e0f0e723e */ /* 0x000fe200048070ff */
[----:B------:R-:W-:Y:S02]  /*8980*/  HADD2.F32 R89, -RZ, R144.H1_H1 ;  /* 0x30000090ff597230 */ /* 0x000fe40000004100 */
[C---:B------:R-:W-:Y:S01]  /*8990*/  FFMA R19, R73.reuse, R86, R19 ;  /* 0x0000005649137223 */ /* 0x040fe20000000013 */
[C---:B------:R-:W-:Y:S01]  /*89a0*/  FFMA R0, R73.reuse, R85, R0 ;  /* 0x0000005549007223 */ /* 0x040fe20000000000 */
[----:B------:R-:W-:Y:S01]  /*89b0*/  FFMA R2, R73, R87, R2 ;  /* 0x0000005749027223 */ /* 0x000fe20000000002 */
[C---:B------:R-:W-:Y:S01]  /*89c0*/  FMUL R3, R70.reuse, R22 ;  /* 0x0000001646037220 */ /* 0x040fe20000400000 */
[C---:B------:R-:W-:Y:S01]  /*89d0*/  FMUL R22, R70.reuse, R29 ;  /* 0x0000001d46167220 */ /* 0x040fe20000400000 */
[----:B------:R-:W-:Y:S01]  /*89e0*/  F2FP.SATFINITE.E4M3.F32.PACK_AB_MERGE_C R18, R19, R18, RZ ;  /* 0x000000121312723e */ /* 0x000fe200048070ff */
[C---:B------:R-:W-:Y:S01]  /*89f0*/  FMUL R29, R70.reuse, R36 ;  /* 0x00000024461d7220 */ /* 0x040fe20000400000 */
        /* <DEDUP_REMOVED lines=8> */
[C---:B------:R-:W-:Y:S01]  /*8a80*/  FFMA R11, R73.reuse, R92, R11 ;  /* 0x0000005c490b7223 */ /* 0x040fe2000000000b */
[----:B------:R-:W-:Y:S01]  /*8a90*/  FMUL R26, R70, R33 ;  /* 0x00000021461a7220 */ /* 0x000fe20000400000 */
[----:B------:R-:W-:Y:S01]  /*8aa0*/  F2FP.SATFINITE.E4M3.F32.PACK_AB_MERGE_C R3, R6, R3, RZ ;  /* 0x000000030603723e */ /* 0x000fe200048070ff */
        /* <DEDUP_REMOVED lines=9> */
[C---:B------:R-:W-:Y:S01]  /*8b40*/  FMUL R30, R70.reuse, R37 ;  /* 0x00000025461e7220 */ /* 0x040fe20000400000 */
[C---:B------:R-:W-:Y:S01]  /*8b50*/  FMUL R37, R70.reuse, R44 ;  /* 0x0000002c46257220 */ /* 0x040fe20000400000 */
[C---:B------:R-:W-:Y:S01]  /*8b60*/  FMUL R24, R70.reuse, R31 ;  /* 0x0000001f46187220 */ /* 0x040fe20000400000 */
[----:B------:R-:W-:Y:S01]  /*8b70*/  F2FP.F16.E4M3.UNPACK_B R150, R150.H1 ;  /* 0x00000096ff96723e */ /* 0x000fe200030006ff */
[--C-:B------:R-:W-:Y:S02]  /*8b80*/  HADD2.F32 R100, -RZ, R147.reuse.H0_H0 ;  /* 0x20000093ff647230 */ /* 0x100fe40000004100 */
[----:B------:R-:W-:Y:S01]  /*8b90*/  FMUL R27, R70, R34 ;  /* 0x00000022461b7220 */ /* 0x000fe20000400000 */
[----:B------:R-:W-:Y:S02]  /*8ba0*/  HADD2.F32 R101, -RZ, R147.H1_H1 ;  /* 0x30000093ff657230 */ /* 0x000fe40000004100 */
[C---:B------:R-:W-:Y:S01]  /*8bb0*/  FFMA R24, R73.reuse, R97, R24 ;  /* 0x0000006149187223 */ /* 0x040fe20000000018 */
[----:B------:R-:W-:Y:S01]  /*8bc0*/  F2FP.F16.E4M3.UNPACK_B R151, R151.H1 ;  /* 0x00000097ff97723e */ /* 0x000fe200030006ff */
[C---:B------:R-:W-:Y:S01]  /*8bd0*/  FFMA R25, R73.reuse, R98, R25 ;  /* 0x0000006249197223 */ /* 0x040fe20000000019 */
[C---:B------:R-:W-:Y:S01]  /*8be0*/  FFMA R26, R73.reuse, R99, R26 ;  /* 0x00000063491a7223 */ /* 0x040fe2000000001a */
[----:B------:R-:W-:Y:S01]  /*8bf0*/  F2FP.F16.E4M3.UNPACK_B R152, R152.H1 ;  /* 0x00000098ff98723e */ /* 0x000fe200030006ff */
[C---:B------:R-:W-:Y:S01]  /*8c00*/  FFMA R27, R73.reuse, R100, R27 ;  /* 0x00000064491b7223 */ /* 0x040fe2000000001b */
[----:B------:R-:W-:Y:S01]  /*8c10*/  F2FP.SATFINITE.E4M3.F32.PACK_AB_MERGE_C R6, R24, R23, RZ ;  /* 0x000000171806723e */ /* 0x000fe200048070ff */
[C---:B------:R-:W-:Y:S01]  /*8c20*/  FMUL R34, R70.reuse, R41 ;  /* 0x0000002946227220 */ /* 0x040fe20000400000 */
[C---:B------:R-:W-:Y:S01]  /*8c30*/  FMUL R41, R70.reuse, R48 ;  /* 0x0000003046297220 */ /* 0x040fe20000400000 */
[----:B------:R-:W-:Y:S01]  /*8c40*/  FMUL R28, R70, R35 ;  /* 0x00000023461c7220 */ /* 0x000fe20000400000 */
[----:B------:R-:W-:Y:S01]  /*8c50*/  F2FP.F16.E4M3.UNPACK_B R153, R153.H1 ;  /* 0x00000099ff99723e */ /* 0x000fe200030006ff */
[--C-:B------:R-:W-:Y:S01]  /*8c60*/  HADD2.F32 R104, -RZ, R148.reuse.H0_H0 ;  /* 0x20000094ff687230 */ /* 0x100fe20000004100 */
[----:B------:R-:W-:Y:S01]  /*8c70*/  F2FP.SATFINITE.E4M3.F32.PACK_AB_MERGE_C R6, R22, R21, R6 ;  /* 0x000000151606723e */ /* 0x000fe20004807006 */
[C---:B------:R-:W-:Y:S01]  /*8c80*/  FFMA R28, R73.reuse, R101, R28 ;  /* 0x00000065491c7223 */ /* 0x040fe2000000001c */
[C---:B------:R-:W-:Y:S01]  /*8c90*/  FFMA R29, R73.reuse, R102, R29 ;  /* 0x00000066491d7223 */ /* 0x040fe2000000001d */
[C---:B------:R-:W-:Y:S01]  /*8ca0*/  FFMA R30, R73.reuse, R103, R30 ;  /* 0x00000067491e7223 */ /* 0x040fe2000000001e */
[----:B------:R-:W-:Y:S02]  /*8cb0*/  HADD2.F32 R105, -RZ, R148.H1_H1 ;  /* 0x30000094ff697230 */ /* 0x000fe40000004100 */
[C---:B------:R-:W-:Y:S01]  /*8cc0*/  FMUL R31, R70.reuse, R38 ;  /* 0x00000026461f7220 */ /* 0x040fe20000400000 */
[----:B------:R-:W-:Y:S01]  /*8cd0*/  F2FP.F16.E4M3.UNPACK_B R154, R154.H1 ;  /* 0x0000009aff9a723e */ /* 0x000fe200030006ff */
[C---:B------:R-:W-:Y:S01]  /*8ce0*/  FMUL R38, R70.reuse, R45 ;  /* 0x0000002d46267220 */ /* 0x040fe20000400000 */
[C---:B------:R-:W-:Y:S01]  /*8cf0*/  FMUL R45, R70.reuse, R52 ;  /* 0x00000034462d7220 */ /* 0x040fe20000400000 */
[----:B------:R-:W-:Y:S01]  /*8d00*/  F2FP.F16.E4M3.UNPACK_B R155, R155.H1 ;  /* 0x0000009bff9b723e */ /* 0x000fe200030006ff */
[----:B------:R-:W-:Y:S01]  /*8d10*/  FFMA R31, R73, R104, R31 ;  /* 0x00000068491f7223 */ /* 0x000fe2000000001f */
[----:B------:R-:W-:Y:S01]  /*8d20*/  FMUL R52, R70, R59 ;  /* 0x0000003b46347220 */ /* 0x000fe20000400000 */
[----:B------:R-:W-:Y:S01]  /*8d30*/  IADD3 R68, PT, PT, R68, 0x1, RZ ;  /* 0x0000000144447810 */ /* 0x000fe20007ffe0ff */
[C---:B------:R-:W-:Y:S01]  /*8d40*/  FMUL R59, R70.reuse, R66 ;  /* 0x00000042463b7220 */ /* 0x040fe20000400000 */
[----:B------:R-:W-:Y:S01]  /*8d50*/  F2FP.SATFINITE.E4M3.F32.PACK_AB_MERGE_C R66, R13, R12, R14 ;  /* 0x0000000c0d42723e */ /* 0x000fe2000480700e */
[C---:B------:R-:W-:Y:S01]  /*8d60*/  FMUL R32, R70.reuse, R39 ;  /* 0x0000002746207220 */ /* 0x040fe20000400000 */
[--C-:B------:R-:W-:Y:S02]  /*8d70*/  HADD2.F32 R108, -RZ, R149.reuse.H0_H0 ;  /* 0x20000095ff6c7230 */ /* 0x100fe40000004100 */
[C---:B------:R-:W-:Y:S01]  /*8d80*/  FMUL R35, R70.reuse, R42 ;  /* 0x0000002a46237220 */ /* 0x040fe20000400000 */
[----:B------:R-:W-:Y:S02]  /*8d90*/  HADD2.F32 R109, -RZ, R149.H1_H1 ;  /* 0x30000095ff6d7230 */ /* 0x000fe40000004100 */
[C---:B------:R-:W-:Y:S01]  /*8da0*/  FFMA R32, R73.reuse, R105, R32 ;  /* 0x0000006949207223 */ /* 0x040fe20000000020 */
[----:B------:R-:W-:Y:S01]  /*8db0*/  FMUL R36, R70, R43 ;  /* 0x0000002b46247220 */ /* 0x000fe20000400000 */
[C---:B------:R-:W-:Y:S01]  /*8dc0*/  FFMA R33, R73.reuse, R106, R33 ;  /* 0x0000006a49217223 */ /* 0x040fe20000000021 */
[C---:B------:R-:W-:Y:S01]  /*8dd0*/  FFMA R34, R73.reuse, R107, R34 ;  /* 0x0000006b49227223 */ /* 0x040fe20000000022 */
[--C-:B------:R-:W-:Y:S01]  /*8de0*/  HADD2.F32 R112, -RZ, R150.reuse.H0_H0 ;  /* 0x20000096ff707230 */ /* 0x100fe20000004100 */
[----:B------:R-:W-:Y:S01]  /*8df0*/  F2FP.SATFINITE.E4M3.F32.PACK_AB_MERGE_C R32, R32, R31, RZ ;  /* 0x0000001f2020723e */ /* 0x000fe200048070ff */
[C---:B------:R-:W-:Y:S01]  /*8e00*/  FFMA R35, R73.reuse, R108, R35 ;  /* 0x0000006c49237223 */ /* 0x040fe20000000023 */
[----:B------:R-:W-:Y:S02]  /*8e10*/  HADD2.F32 R113, -RZ, R150.H1_H1 ;  /* 0x30000096ff717230 */ /* 0x000fe40000004100 */
[----:B------:R-:W-:Y:S01]  /*8e20*/  FMUL R39, R70, R46 ;  /* 0x0000002e46277220 */ /* 0x000fe20000400000 */
[----:B------:R-:W-:Y:S01]  /*8e30*/  F2FP.SATFINITE.E4M3.F32.PACK_AB_MERGE_C R32, R30, R29, R32 ;  /* 0x0000001d1e20723e */ /* 0x000fe20004807020 */
[C---:B------:R-:W-:Y:S01]  /*8e40*/  FFMA R36, R73.reuse, R109, R36 ;  /* 0x0000006d49247223 */ /* 0x040fe20000000024 */
[C---:B------:R-:W-:Y:S01]  /*8e50*/  FMUL R40, R70.reuse, R47 ;  /* 0x0000002f46287220 */ /* 0x040fe20000400000 */
        /* <DEDUP_REMOVED lines=10> */
[C---:B------:R-:W-:Y:S01]  /*8f00*/  FMUL R50, R70.reuse, R57 ;  /* 0x0000003946327220 */ /* 0x040fe20000400000 */
[C---:B------:R-:W-:Y:S01]  /*8f10*/  FMUL R57, R70.reuse, R64 ;  /* 0x0000004046397220 */ /* 0x040fe20000400000 */
[----:B------:R-:W-:Y:S01]  /*8f20*/  FFMA R42, R73, R115, R42 ;  /* 0x00000073492a7223 */ /* 0x000fe2000000002a */
[C---:B------:R-:W-:Y:S01]  /*8f30*/  FMUL R46, R70.reuse, R53 ;  /* 0x00000035462e7220 */ /* 0x040fe20000400000 */
[--C-:B------:R-:W-:Y:S01]  /*8f40*/  HADD2.F32 R120, -RZ, R152.reuse.H0_H0 ;  /* 0x20000098ff787230 */ /* 0x100fe20000004100 */
[----:B------:R-:W-:Y:S01]  /*8f50*/  F2FP.SATFINITE.E4M3.F32.PACK_AB_MERGE_C R64, R5, R4, R76 ;  /* 0x000000040540723e */ /* 0x000fe2000480704c */
[C---:B------:R-:W-:Y:S01]  /*8f60*/  FMUL R51, R70.reuse, R58 ;  /* 0x0000003a46337220 */ /* 0x040fe20000400000 */
[C---:B------:R-:W-:Y:S01]  /*8f70*/  FMUL R53, R70.reuse, R60 ;  /* 0x0000003c46357220 */ /* 0x040fe20000400000 */
[C---:B------:R-:W-:Y:S01]  /*8f80*/  FFMA R43, R73.reuse, R116, R43 ;  /* 0x00000074492b7223 */ /* 0x040fe2000000002b */
[----:B------:R-:W-:Y:S02]  /*8f90*/  HADD2.F32 R121, -RZ, R152.H1_H1 ;  /* 0x30000098ff797230 */ /* 0x000fe40000004100 */
[C---:B------:R-:W-:Y:S01]  /*8fa0*/  FMUL R47, R70.reuse, R54 ;  /* 0x00000036462f7220 */ /* 0x040fe20000400000 */
[C---:B------:R-:W-:Y:S01]  /*8fb0*/  FMUL R58, R70.reuse, R65 ;  /* 0x00000041463a7220 */ /* 0x040fe20000400000 */
[----:B------:R-:W-:Y:S01]  /*8fc0*/  FMUL R60, R70, R67 ;  /* 0x00000043463c7220 */ /* 0x000fe20000400000 */
[----:B------:R-:W-:Y:S01]  /*8fd0*/  F2FP.SATFINITE.E4M3.F32.PACK_AB_MERGE_C R5, R20, R11, RZ ;  /* 0x0000000b1405723e */ /* 0x000fe200048070ff */
[----:B------:R-:W-:Y:S01]  /*8fe0*/  FFMA R44, R73, R117, R44 ;  /* 0x00000075492c7223 */ /* 0x000fe2000000002c */
[C---:B------:R-:W-:Y:S01]  /*8ff0*/  FMUL R48, R70.reuse, R55 ;  /* 0x0000003746307220 */ /* 0x040fe20000400000 */
[----:B------:R-:W-:Y:S01]  /*9000*/  F2FP.SATFINITE.E4M3.F32.PACK_AB_MERGE_C R65, R9, R8, R78 ;  /* 0x000000080941723e */ /* 0x000fe2000480704e */
[----:B------:R-:W-:Y:S01]  /*9010*/  FFMA R45, R73, R118, R45 ;  /* 0x00000076492d7223 */ /* 0x000fe2000000002d */
[----:B------:R-:W-:Y:S01]  /*9020*/  F2FP.SATFINITE.E4M3.F32.PACK_AB_MERGE_C R67, R17, R16, R18 ;  /* 0x000000101143723e */ /* 0x000fe20004807012 */
[----:B------:R-:W-:Y:S01]  /*9030*/  FMUL R49, R70, R56 ;  /* 0x0000003846317220 */ /* 0x000fe20000400000 */
[C---:B------:R-:W-:Y:S01]  /*9040*/  FFMA R46, R73.reuse, R119, R46 ;  /* 0x00000077492e7223 */ /* 0x040fe2000000002e */
[--C-:B------:R-:W-:Y:S02]  /*9050*/  HADD2.F32 R124, -RZ, R153.reuse.H0_H0 ;  /* 0x20000099ff7c7230 */ /* 0x100fe40000004100 */
[C---:B------:R-:W-:Y:S01]  /*9060*/  FFMA R47, R73.reuse, R120, R47 ;  /* 0x00000078492f7223 */ /* 0x040fe2000000002f */
[----:B------:R1:W-:Y:S01]  /*9070*/  STS.128 [R137+UR44+0x6400], R64 ;  /* 0x0064004089007988 */ /* 0x0003e20008000c2c */
[----:B------:R-:W-:Y:S01]  /*9080*/  HADD2.F32 R125, -RZ, R153.H1_H1 ;  /* 0x30000099ff7d7230 */ /* 0x000fe20000004100 */
[----:B------:R-:W-:Y:S01]  /*9090*/  F2FP.SATFINITE.E4M3.F32.PACK_AB_MERGE_C R5, R10, R7, R5 ;  /* 0x000000070a05723e */ /* 0x000fe20004807005 */
[C---:B------:R-:W-:Y:S01]  /*90a0*/  FFMA R48, R73.reuse, R121, R48 ;  /* 0x0000007949307223 */ /* 0x040fe20000000030 */
[----:B------:R-:W-:Y:S01]  /*90b0*/  F2FP.SATFINITE.E4M3.F32.PACK_AB_MERGE_C R7, R28, R27, RZ ;  /* 0x0000001b1c07723e */ /* 0x000fe200048070ff */
        /* <DEDUP_REMOVED lines=8> */
[----:B------:R-:W-:Y:S01]  /*9140*/  FMUL R56, R70, R63 ;  /* 0x0000003f46387220 */ /* 0x000fe20000400000 */
[----:B------:R-:W-:Y:S01]  /*9150*/  F2FP.SATFINITE.E4M3.F32.PACK_AB_MERGE_C R4, R2, R0, R3 ;  /* 0x000000000204723e */ /* 0x000fe20004807003 */
[C---:B------:R-:W-:Y:S01]  /*9160*/  FFMA R53, R73.reuse, R126, R53 ;  /* 0x0000007e49357223 */ /* 0x040fe20000000035 */
[----:B------:R-:W-:Y:S01]  /*9170*/  F2FP.SATFINITE.E4M3.F32.PACK_AB_MERGE_C R7, R26, R25, R7 ;  /* 0x000000191a07723e */ /* 0x000fe20004807007 */
[C---:B------:R-:W-:Y:S01]  /*9180*/  FFMA R54, R73.reuse, R127, R54 ;  /* 0x0000007f49367223 */ /* 0x040fe20000000036 */
[--C-:B------:R-:W-:Y:S02]  /*9190*/  HADD2.F32 R74, -RZ, R155.reuse.H0_H0 ;  /* 0x2000009bff4a7230 */ /* 0x100fe40000004100 */
[C---:B------:R-:W-:Y:S01]  /*91a0*/  FFMA R55, R73.reuse, R128, R55 ;  /* 0x0000008049377223 */ /* 0x040fe20000000037 */
[----:B------:R-:W-:Y:S01]  /*91b0*/  HADD2.F32 R131, -RZ, R155.H1_H1 ;  /* 0x3000009bff837230 */ /* 0x000fe20000004100 */
[----:B------:R1:W-:Y:S01]  /*91c0*/  STS.128 [R179+0x6010], R4 ;  /* 0x00601004b3007388 */ /* 0x0003e20000000c00 */
[----:B------:R-:W-:Y:S01]  /*91d0*/  F2FP.SATFINITE.E4M3.F32.PACK_AB_MERGE_C R35, R36, R35, RZ ;  /* 0x000000232423723e */ /* 0x000fe200048070ff */
[C---:B------:R-:W-:Y:S01]  /*91e0*/  FFMA R56, R73.reuse, R129, R56 ;  /* 0x0000008149387223 */ /* 0x040fe20000000038 */
[----:B------:R-:W-:Y:S01]  /*91f0*/  F2FP.SATFINITE.E4M3.F32.PACK_AB_MERGE_C R39, R40, R39, RZ ;  /* 0x000000272827723e */ /* 0x000fe200048070ff */
[C---:B------:R-:W-:Y:S01]  /*9200*/  FFMA R57, R73.reuse, R72, R57 ;  /* 0x0000004849397223 */ /* 0x040fe20000000039 */
[----:B------:R-:W-:Y:S01]  /*9210*/  F2FP.SATFINITE.E4M3.F32.PACK_AB_MERGE_C R43, R44, R43, RZ ;  /* 0x0000002b2c2b723e */ /* 0x000fe200048070ff */
[C---:B------:R-:W-:Y:S01]  /*9220*/  FFMA R58, R73.reuse, R75, R58 ;  /* 0x0000004b493a7223 */ /* 0x040fe2000000003a */
[C---:B------:R-:W-:Y:S01]  /*9230*/  FFMA R59, R73.reuse, R74, R59 ;  /* 0x0000004a493b7223 */ /* 0x040fe2000000003b */
[----:B------:R-:W-:Y:S01]  /*9240*/  F2FP.SATFINITE.E4M3.F32.PACK_AB_MERGE_C R33, R34, R33, R35 ;  /* 0x000000212221723e */ /* 0x000fe20004807023 */
        /* <DEDUP_REMOVED lines=11> */
[----:B------:R-:W-:Y:S05]  /*9300*/  F2FP.SATFINITE.E4M3.F32.PACK_AB_MERGE_C R51, R58, R57, R59 ;  /* 0x000000393a33723e */ /* 0x000fea000480703b */
        /* <DEDUP_REMOVED lines=10> */
[----:B------:R-:W-:Y:S02]  /*93b0*/  UIADD3 UR9, UPT, UPT, UR49, 0x40, URZ ;  /* 0x0000004031097890 */ /* 0x000fe4000fffe0ff */
[----:B------:R-:W-:Y:S01]  /*93c0*/  UIADD3 UR8, UPT, UPT, UR44, 0x6400, URZ ;  /* 0x000064002c087890 */ /* 0x000fe2000fffe0ff */
[----:B------:R-:W-:Y:S01]  /*93d0*/  UMOV UR10, UR50 ;  /* 0x00000032000a7c82 */ /* 0x000fe20008000000 */
[----:B------:R-:W-:Y:S01]  /*93e0*/  UMOV UR11, UR36 ;  /* 0x00000024000b7c82 */ /* 0x000fe20008000000 */
[----:B--2---:R-:W-:Y:S04]  /*93f0*/  UIADD3 UR4, UP0, UPT, UR6, 0x680, URZ ;  /* 0x0000068006047890 */ /* 0x004fe8000ff1e0ff */
[----:B------:R-:W-:Y:S09]  /*9400*/  UIADD3.X UR5, UPT, UPT, URZ, UR7, URZ, UP0, !UPT ;  /* 0x00000007ff057290 */ /* 0x000ff200087fe4ff */
[----:B------:R2:W-:Y:S01]  /*9410*/  UTMASTG.3D [UR8], [UR4] ;  /* 0x00000008040073b5 */ /* 0x0005e20008010000 */
[----:B------:R0:W-:Y:S01]  /*9420*/  UTMACMDFLUSH ;  /* 0x00000000000079b7 */ /* 0x0001e20000000000 */
[----:B--2---:R-:W-:Y:S04]  /*9430*/  DEPBAR.LE SB0, 0x1 ;  /* 0x000080400000791a */ /* 0x004fe80000000000 */
.L_x_132:
[----:B------:R-:W-:Y:S05]  /*9440*/  BSYNC.RECONVERGENT B0 ;  /* 0x0000000000007941 */ /* 0x000fea0003800200 */
.L_x_131:
[----:B------:R-:W-:Y:S01]  /*9450*/  R2UR UR4, R160 ;  /* 0x00000000a00472ca */ /* 0x000fe200000e0000 */
[----:B------:R-:W-:Y:S01]  /*9460*/  BAR.SYNC.DEFER_BLOCKING 0x1, 0x80 ;  /* 0x0042000000007b1d */ /* 0x000fe20000010000 */
[----:B------:R-:W-:Y:S01]  /*9470*/  ISETP.NE.AND P0, PT, R162, 0x2, PT ;  /* 0x00000002a200780c */ /* 0x000fe20003f05270 */
[----:B------:R-:W-:Y:S01]  /*9480*/  UISETP.NE.AND UP0, UPT, UR46, URZ, UPT ;  /* 0x000000ff2e00728c */ /* 0x000fe2000bf05270 */
[----:B------:R-:W-:Y:S01]  /*9490*/  ISETP.NE.AND P1, PT, R68, 0x4, PT ;  /* 0x000000044400780c */ /* 0x000fe20003f25270 */
[----:B------:R-:W-:Y:S01]  /*94a0*/  UIADD3 UR20, UPT, UPT, UR37, UR63, URZ ;  /* 0x0000003f25147290 */ /* 0x000fe2000fffe0ff */
[----:B------:R-:W-:Y:S02]  /*94b0*/  SEL R0, RZ, 0x1, P0 ;  /* 0x00000001ff007807 */ /* 0x000fe40000000000 */
[----:B------:R-:W-:Y:S02]  /*94c0*/  SEL R3, RZ, 0x1, P1 ;  /* 0x00000001ff037807 */ /* 0x000fe40000800000 */
[----:B------:R-:W-:Y:S02]  /*94d0*/  LOP3.LUT R167, R167, R0, RZ, 0x3c, !PT ;  /* 0x00000000a7a77212 */ /* 0x000fe400078e3cff */
[----:B------:R-:W-:Y:S01]  /*94e0*/  LOP3.LUT R168, R168, R3, RZ, 0x3c, !PT ;  /* 0x00000003a8a87212 */ /* 0x000fe200078e3cff */
[----:B------:R-:W-:Y:S01]  /*94f0*/  UIADD3 UR16, UPT, UPT, UR38, UR4, URZ ;  /* 0x0000000426107290 */ /* 0x000fe2000fffe0ff */
[----:B------:R-:W-:Y:S02]  /*9500*/  SEL R162, R162, RZ, P0 ;  /* 0x000000ffa2a27207 */ /* 0x000fe40000000000 */
[----:B------:R-:W-:Y:S01]  /*9510*/  SEL R68, R68, RZ, P1 ;  /* 0x000000ff44447207 */ /* 0x000fe20000800000 */
[----:B------:R-:W-:Y:S01]  /*9520*/  UMOV UR36, UR59 ;  /* 0x0000003b00247c82 */ /* 0x000fe20008000000 */
[----:B------:R-:W-:Y:S07]  /*9530*/  BRA.U UP0, `(.L_x_133) ;  /* 0xffffffc5005c7547 */ /* 0x000fee000b83ffff */
[----:B------:R-:W-:Y:S05]  /*9540*/  EXIT ;  /* 0x000000000000794d */ /* 0x000fea0003800000 */
.L_x_25:
[----:B--2---:R2:W3:Y:S02]  /*9550*/  SYNCS.PHASECHK.TRANS64.TRYWAIT P0, [R3+URZ+0x220], R2 ;  /* 0x00022002030075a7 */ /* 0x0044e400080011ff */
[----:B---3--:R-:W-:Y:S05]  /*9560*/  @!P0 NANOSLEEP.SYNCS 0x989680 ;  /* 0x009896800000895d */ /* 0x008fea0003900000 */
[----:B------:R-:W3:Y:S02]  /*9570*/  @!P0 SYNCS.PHASECHK.TRANS64 P0, [R3+URZ+0x220], R2 ;  /* 0x00022002030085a7 */ /* 0x000ee400080010ff */
[----:B---3--:R-:W-:Y:S05]  /*9580*/  @!P0 BRA `(.L_x_25) ;  /* 0xfffffffc00f08947 */ /* 0x008fea000383ffff */
[----:B------:R-:W-:Y:S05]  /*9590*/  BRA `(.L_x_134) ;  /* 0xffffff8400607947 */ /* 0x000fea000383ffff */
.L_x_28:
[----:B-1----:R-:W-:-:S07]  /*95a0*/  MOV R0, UR33 ;  /* 0x0000002100007c02 */ /* 0x002fce0008000f00 */
.L_x_135:
[----:B-1----:R1:W2:Y:S02]  /*95b0*/  SYNCS.PHASECHK.TRANS64.TRYWAIT P0, [R0+URZ+0xc0], R3 ;  /* 0x0000c003000075a7 */ /* 0x0022a400080011ff */
[----:B--2---:R-:W-:Y:S05]  /*95c0*/  @!P0 NANOSLEEP.SYNCS 0x989680 ;  /* 0x009896800000895d */ /* 0x004fea0003900000 */
[----:B------:R-:W2:Y:S02]  /*95d0*/  @!P0 SYNCS.PHASECHK.TRANS64 P0, [R0+URZ+0xc0], R3 ;  /* 0x0000c003000085a7 */ /* 0x000ea400080010ff */
[----:B--2---:R-:W-:Y:S05]  /*95e0*/  @!P0 BRA `(.L_x_135) ;  /* 0xfffffffc00f08947 */ /* 0x004fea000383ffff */
[----:B------:R-:W-:Y:S05]  /*95f0*/  BRA `(.L_x_27) ;  /* 0xffffff8400a87947 */ /* 0x000fea000383ffff */
.L_x_35:
[----:B-1----:R-:W-:-:S07]  /*9600*/  MOV R0, UR17 ;  /* 0x0000001100007c02 */ /* 0x002fce0008000f00 */
.L_x_136:
[----:B-1----:R1:W2:Y:S02]  /*9610*/  SYNCS.PHASECHK.TRANS64.TRYWAIT P0, [R0+URZ+0xc0], R3 ;  /* 0x0000c003000075a7 */ /* 0x0022a400080011ff */
[----:B--2---:R-:W-:Y:S05]  /*9620*/  @!P0 NANOSLEEP.SYNCS 0x989680 ;  /* 0x009896800000895d */ /* 0x004fea0003900000 */
[----:B------:R-:W2:Y:S02]  /*9630*/  @!P0 SYNCS.PHASECHK.TRANS64 P0, [R0+URZ+0xc0], R3 ;  /* 0x0000c003000085a7 */ /* 0x000ea400080010ff */
[----:B--2---:R-:W-:Y:S05]  /*9640*/  @!P0 BRA `(.L_x_136) ;  /* 0xfffffffc00f08947 */ /* 0x004fea000383ffff */
[----:B------:R-:W-:Y:S05]  /*9650*/  BRA `(.L_x_34) ;  /* 0xffffff8800647947 */ /* 0x000fea000383ffff */
.L_x_40:
[----:B-1----:R1:W2:Y:S02]  /*9660*/  SYNCS.PHASECHK.TRANS64.TRYWAIT P0, [R3+URZ+0x1b0], R0 ;  /* 0x0001b000030075a7 */ /* 0x0022a400080011ff */
[----:B--2---:R-:W-:Y:S05]  /*9670*/  @!P0 NANOSLEEP.SYNCS 0x989680 ;  /* 0x009896800000895d */ /* 0x004fea0003900000 */
[----:B------:R-:W2:Y:S02]  /*9680*/  @!P0 SYNCS.PHASECHK.TRANS64 P0, [R3+URZ+0x1b0], R0 ;  /* 0x0001b000030085a7 */ /* 0x000ea400080010ff */
[----:B--2---:R-:W-:Y:S05]  /*9690*/  @!P0 BRA `(.L_x_40) ;  /* 0xfffffffc00f08947 */ /* 0x004fea000383ffff */
[----:B------:R-:W-:Y:S05]  /*96a0*/  BRA `(.L_x_137) ;  /* 0xffffff8c00087947 */ /* 0x000fea000383ffff */
.L_x_44:
[----:B-1----:R-:W-:-:S07]  /*96b0*/  MOV R0, UR4 ;  /* 0x0000000400007c02 */ /* 0x002fce0008000f00 */
.L_x_138:
[----:B-1----:R1:W2:Y:S02]  /*96c0*/  SYNCS.PHASECHK.TRANS64.TRYWAIT P0, [R0+URZ], R3 ;  /* 0x00000003000075a7 */ /* 0x0022a400080011ff */
[----:B--2---:R-:W-:Y:S05]  /*96d0*/  @!P0 NANOSLEEP.SYNCS 0x989680 ;  /* 0x009896800000895d */ /* 0x004fea0003900000 */
[----:B------:R-:W2:Y:S02]  /*96e0*/  @!P0 SYNCS.PHASECHK.TRANS64 P0, [R0+URZ], R3 ;  /* 0x00000003000085a7 */ /* 0x000ea400080010ff */
[----:B--2---:R-:W-:Y:S05]  /*96f0*/  @!P0 BRA `(.L_x_138) ;  /* 0xfffffffc00f08947 */ /* 0x004fea000383ffff */
[----:B------:R-:W-:Y:S05]  /*9700*/  BRA `(.L_x_139) ;  /* 0xffffff9000b07947 */ /* 0x000fea000383ffff */
.L_x_45:
[----:B------:R-:W-:-:S07]  /*9710*/  MOV R0, UR5 ;  /* 0x0000000500007c02 */ /* 0x000fce0008000f00 */
.L_x_140:
[----:B-1----:R1:W2:Y:S02]  /*9720*/  SYNCS.PHASECHK.TRANS64.TRYWAIT P0, [R0+URZ], R3 ;  /* 0x00000003000075a7 */ /* 0x0022a400080011ff */
[----:B--2---:R-:W-:Y:S05]  /*9730*/  @!P0 NANOSLEEP.SYNCS 0x989680 ;  /* 0x009896800000895d */ /* 0x004fea0003900000 */
[----:B------:R-:W2:Y:S02]  /*9740*/  @!P0 SYNCS.PHASECHK.TRANS64 P0, [R0+URZ], R3 ;  /* 0x00000003000085a7 */ /* 0x000ea400080010ff */
[----:B--2---:R-:W-:Y:S05]  /*9750*/  @!P0 BRA `(.L_x_140) ;  /* 0xfffffffc00f08947 */ /* 0x004fea000383ffff */
[----:B------:R-:W-:Y:S05]  /*9760*/  BRA `(.L_x_141) ;  /* 0xffffff9000bc7947 */ /* 0x000fea000383ffff */
.L_x_46:
[----:B------:R-:W-:-:S07]  /*9770*/  MOV R0, UR5 ;  /* 0x0000000500007c02 */ /* 0x000fce0008000f00 */
.L_x_142:
[----:B-1----:R1:W2:Y:S02]  /*9780*/  SYNCS.PHASECHK.TRANS64.TRYWAIT P0, [R0+URZ], R3 ;  /* 0x00000003000075a7 */ /* 0x0022a400080011ff */
[----:B--2---:R-:W-:Y:S05]  /*9790*/  @!P0 NANOSLEEP.SYNCS 0x989680 ;  /* 0x009896800000895d */ /* 0x004fea0003900000 */
[----:B------:R-:W2:Y:S02]  /*97a0*/  @!P0 SYNCS.PHASECHK.TRANS64 P0, [R0+URZ], R3 ;  /* 0x00000003000085a7 */ /* 0x000ea400080010ff */
[----:B--2---:R-:W-:Y:S05]  /*97b0*/  @!P0 BRA `(.L_x_142) ;  /* 0xfffffffc00f08947 */ /* 0x004fea000383ffff */
[----:B------:R-:W-:Y:S05]  /*97c0*/  BRA `(.L_x_143) ;  /* 0xffffff9000c87947 */ /* 0x000fea000383ffff */
.L_x_47:
[----:B------:R-:W-:-:S07]  /*97d0*/  MOV R0, UR5 ;  /* 0x0000000500007c02 */ /* 0x000fce0008000f00 */
.L_x_144:
[----:B-1----:R1:W2:Y:S02]  /*97e0*/  SYNCS.PHASECHK.TRANS64.TRYWAIT P0, [R0+URZ], R3 ;  /* 0x00000003000075a7 */ /* 0x0022a400080011ff */
[----:B--2---:R-:W-:Y:S05]  /*97f0*/  @!P0 NANOSLEEP.SYNCS 0x989680 ;  /* 0x009896800000895d */ /* 0x004fea0003900000 */
[----:B------:R-:W2:Y:S02]  /*9800*/  @!P0 SYNCS.PHASECHK.TRANS64 P0, [R0+URZ], R3 ;  /* 0x00000003000085a7 */ /* 0x000ea400080010ff */
[----:B--2---:R-:W-:Y:S05]  /*9810*/  @!P0 BRA `(.L_x_144) ;  /* 0xfffffffc00f08947 */ /* 0x004fea000383ffff */
[----:B------:R-:W-:Y:S05]  /*9820*/  BRA `(.L_x_145) ;  /* 0xffffff9000d47947 */ /* 0x000fea000383ffff */
.L_x_48:
[----:B------:R-:W-:-:S07]  /*9830*/  MOV R0, UR5 ;  /* 0x0000000500007c02 */ /* 0x000fce0008000f00 */
.L_x_146:
[----:B-1----:R1:W2:Y:S02]  /*9840*/  SYNCS.PHASECHK.TRANS64.TRYWAIT P0, [R0+URZ], R3 ;  /* 0x00000003000075a7 */ /* 0x0022a400080011ff */
[----:B--2---:R-:W-:Y:S05]  /*9850*/  @!P0 NANOSLEEP.SYNCS 0x989680 ;  /* 0x009896800000895d */ /* 0x004fea0003900000 */
[----:B------:R-:W2:Y:S02]  /*9860*/  @!P0 SYNCS.PHASECHK.TRANS64 P0, [R0+URZ], R3 ;  /* 0x00000003000085a7 */ /* 0x000ea400080010ff */
[----:B--2---:R-:W-:Y:S05]  /*9870*/  @!P0 BRA `(.L_x_146) ;  /* 0xfffffffc00f08947 */ /* 0x004fea000383ffff */
[----:B------:R-:W-:Y:S05]  /*9880*/  BRA `(.L_x_147) ;  /* 0xffffff9000e07947 */ /* 0x000fea000383ffff */
.L_x_49:
[----:B------:R-:W-:-:S07]  /*9890*/  MOV R0, UR5 ;  /* 0x0000000500007c02 */ /* 0x000fce0008000f00 */
.L_x_148:
[----:B-1----:R1:W2:Y:S02]  /*98a0*/  SYNCS.PHASECHK.TRANS64.TRYWAIT P0, [R0+URZ], R3 ;  /* 0x00000003000075a7 */ /* 0x0022a400080011ff */
[----:B--2---:R-:W-:Y:S05]  /*98b0*/  @!P0 NANOSLEEP.SYNCS 0x989680 ;  /* 0x009896800000895d */ /* 0x004fea0003900000 */
[----:B------:R-:W2:Y:S02]  /*98c0*/  @!P0 SYNCS.PHASECHK.TRANS64 P0, [R0+URZ], R3 ;  /* 0x00000003000085a7 */ /* 0x000ea400080010ff */
[----:B--2---:R-:W-:Y:S05]  /*98d0*/  @!P0 BRA `(.L_x_148) ;  /* 0xfffffffc00f08947 */ /* 0x004fea000383ffff */
[----:B------:R-:W-:Y:S05]  /*98e0*/  BRA `(.L_x_149) ;  /* 0xffffff9000ec7947 */ /* 0x000fea000383ffff */
.L_x_50:
[----:B------:R-:W-:-:S07]  /*98f0*/  MOV R0, UR5 ;  /* 0x0000000500007c02 */ /* 0x000fce0008000f00 */
.L_x_150:
[----:B-1----:R1:W2:Y:S02]  /*9900*/  SYNCS.PHASECHK.TRANS64.TRYWAIT P0, [R0+URZ], R3 ;  /* 0x00000003000075a7 */ /* 0x0022a400080011ff */
[----:B--2---:R-:W-:Y:S05]  /*9910*/  @!P0 NANOSLEEP.SYNCS 0x989680 ;  /* 0x009896800000895d */ /* 0x004fea0003900000 */
[----:B------:R-:W2:Y:S02]  /*9920*/  @!P0 SYNCS.PHASECHK.TRANS64 P0, [R0+URZ], R3 ;  /* 0x00000003000085a7 */ /* 0x000ea400080010ff */
[----:B--2---:R-:W-:Y:S05]  /*9930*/  @!P0 BRA `(.L_x_150) ;  /* 0xfffffffc00f08947 */ /* 0x004fea000383ffff */
[----:B------:R-:W-:Y:S05]  /*9940*/  BRA `(.L_x_151) ;  /* 0xffffff9000f87947 */ /* 0x000fea000383ffff */
.L_x_51:
[----:B------:R-:W-:-:S07]  /*9950*/  MOV R0, UR5 ;  /* 0x0000000500007c02 */ /* 0x000fce0008000f00 */
.L_x_152:
[----:B-1----:R1:W2:Y:S02]  /*9960*/  SYNCS.PHASECHK.TRANS64.TRYWAIT P0, [R0+URZ], R3 ;  /* 0x00000003000075a7 */ /* 0x0022a400080011ff */
[----:B--2---:R-:W-:Y:S05]  /*9970*/  @!P0 NANOSLEEP.SYNCS 0x989680 ;  /* 0x009896800000895d */ /* 0x004fea0003900000 */
[----:B------:R-:W2:Y:S02]  /*9980*/  @!P0 SYNCS.PHASECHK.TRANS64 P0, [R0+URZ], R3 ;  /* 0x00000003000085a7 */ /* 0x000ea400080010ff */
[----:B--2---:R-:W-:Y:S05]  /*9990*/  @!P0 BRA `(.L_x_152) ;  /* 0xfffffffc00f08947 */ /* 0x004fea000383ffff */
[----:B------:R-:W-:Y:S05]  /*99a0*/  BRA `(.L_x_153) ;  /* 0xffffff9400047947 */ /* 0x000fea000383ffff */
.L_x_52:
[----:B------:R-:W-:-:S07]  /*99b0*/  MOV R0, UR5 ;  /* 0x0000000500007c02 */ /* 0x000fce0008000f00 */
.L_x_154:
[----:B-1----:R1:W2:Y:S02]  /*99c0*/  SYNCS.PHASECHK.TRANS64.TRYWAIT P0, [R0+URZ], R3 ;  /* 0x00000003000075a7 */ /* 0x0022a400080011ff */
[----:B--2---:R-:W-:Y:S05]  /*99d0*/  @!P0 NANOSLEEP.SYNCS 0x989680 ;  /* 0x009896800000895d */ /* 0x004fea0003900000 */
[----:B------:R-:W2:Y:S02]  /*99e0*/  @!P0 SYNCS.PHASECHK.TRANS64 P0, [R0+URZ], R3 ;  /* 0x00000003000085a7 */ /* 0x000ea400080010ff */
[----:B--2---:R-:W-:Y:S05]  /*99f0*/  @!P0 BRA `(.L_x_154) ;  /* 0xfffffffc00f08947 */ /* 0x004fea000383ffff */
[----:B------:R-:W-:Y:S05]  /*9a00*/  BRA `(.L_x_155) ;  /* 0xffffff9400107947 */ /* 0x000fea000383ffff */
.L_x_53:
[----:B------:R-:W-:-:S07]  /*9a10*/  MOV R0, UR5 ;  /* 0x0000000500007c02 */ /* 0x000fce0008000f00 */
.L_x_156:
[----:B-1----:R1:W2:Y:S02]  /*9a20*/  SYNCS.PHASECHK.TRANS64.TRYWAIT P0, [R0+URZ], R3 ;  /* 0x00000003000075a7 */ /* 0x0022a400080011ff */
[----:B--2---:R-:W-:Y:S05]  /*9a30*/  @!P0 NANOSLEEP.SYNCS 0x989680 ;  /* 0x009896800000895d */ /* 0x004fea0003900000 */
[----:B------:R-:W2:Y:S02]  /*9a40*/  @!P0 SYNCS.PHASECHK.TRANS64 P0, [R0+URZ], R3 ;  /* 0x00000003000085a7 */ /* 0x000ea400080010ff */
[----:B--2---:R-:W-:Y:S05]  /*9a50*/  @!P0 BRA `(.L_x_156) ;  /* 0xfffffffc00f08947 */ /* 0x004fea000383ffff */
[----:B------:R-:W-:Y:S05]  /*9a60*/  BRA `(.L_x_157) ;  /* 0xffffff94001c7947 */ /* 0x000fea000383ffff */
.L_x_54:
[----:B------:R-:W-:-:S07]  /*9a70*/  MOV R0, UR5 ;  /* 0x0000000500007c02 */ /* 0x000fce0008000f00 */
.L_x_158:
[----:B-1----:R1:W2:Y:S02]  /*9a80*/  SYNCS.PHASECHK.TRANS64.TRYWAIT P0, [R0+URZ], R3 ;  /* 0x00000003000075a7 */ /* 0x0022a400080011ff */
[----:B--2---:R-:W-:Y:S05]  /*9a90*/  @!P0 NANOSLEEP.SYNCS 0x989680 ;  /* 0x009896800000895d */ /* 0x004fea0003900000 */
[----:B------:R-:W2:Y:S02]  /*9aa0*/  @!P0 SYNCS.PHASECHK.TRANS64 P0, [R0+URZ], R3 ;  /* 0x00000003000085a7 */ /* 0x000ea400080010ff */
[----:B--2---:R-:W-:Y:S05]  /*9ab0*/  @!P0 BRA `(.L_x_158) ;  /* 0xfffffffc00f08947 */ /* 0x004fea000383ffff */
[----:B------:R-:W-:Y:S05]  /*9ac0*/  BRA `(.L_x_159) ;  /* 0xffffff9400287947 */ /* 0x000fea000383ffff */
.L_x_55:
[----:B------:R-:W-:-:S07]  /*9ad0*/  MOV R0, UR5 ;  /* 0x0000000500007c02 */ /* 0x000fce0008000f00 */
.L_x_160:
[----:B-1----:R1:W2:Y:S02]  /*9ae0*/  SYNCS.PHASECHK.TRANS64.TRYWAIT P0, [R0+URZ], R3 ;  /* 0x00000003000075a7 */ /* 0x0022a400080011ff */
[----:B--2---:R-:W-:Y:S05]  /*9af0*/  @!P0 NANOSLEEP.SYNCS 0x989680 ;  /* 0x009896800000895d */ /* 0x004fea0003900000 */
[----:B------:R-:W2:Y:S02]  /*9b00*/  @!P0 SYNCS.PHASECHK.TRANS64 P0, [R0+URZ], R3 ;  /* 0x00000003000085a7 */ /* 0x000ea400080010ff */
[----:B--2---:R-:W-:Y:S05]  /*9b10*/  @!P0 BRA `(.L_x_160) ;  /* 0xfffffffc00f08947 */ /* 0x004fea000383ffff */
[----:B------:R-:W-:Y:S05]  /*9b20*/  BRA `(.L_x_161) ;  /* 0xffffff9400347947 */ /* 0x000fea000383ffff */
.L_x_56:
[----:B------:R-:W-:-:S07]  /*9b30*/  MOV R0, UR5 ;  /* 0x0000000500007c02 */ /* 0x000fce0008000f00 */
.L_x_162:
[----:B-1----:R1:W2:Y:S02]  /*9b40*/  SYNCS.PHASECHK.TRANS64.TRYWAIT P0, [R0+URZ], R3 ;  /* 0x00000003000075a7 */ /* 0x0022a400080011ff */
[----:B--2---:R-:W-:Y:S05]  /*9b50*/  @!P0 NANOSLEEP.SYNCS 0x989680 ;  /* 0x009896800000895d */ /* 0x004fea0003900000 */
[----:B------:R-:W2:Y:S02]  /*9b60*/  @!P0 SYNCS.PHASECHK.TRANS64 P0, [R0+URZ], R3 ;  /* 0x00000003000085a7 */ /* 0x000ea400080010ff */
[----:B--2---:R-:W-:Y:S05]  /*9b70*/  @!P0 BRA `(.L_x_162) ;  /* 0xfffffffc00f08947 */ /* 0x004fea000383ffff */
[----:B------:R-:W-:Y:S05]  /*9b80*/  BRA `(.L_x_163) ;  /* 0xffffff9400407947 */ /* 0x000fea000383ffff */
.L_x_57:
[----:B------:R-:W-:-:S07]  /*9b90*/  MOV R0, UR5 ;  /* 0x0000000500007c02 */ /* 0x000fce0008000f00 */
.L_x_164:
[----:B-1----:R1:W2:Y:S02]  /*9ba0*/  SYNCS.PHASECHK.TRANS64.TRYWAIT P0, [R0+URZ], R3 ;  /* 0x00000003000075a7 */ /* 0x0022a400080011ff */
[----:B--2---:R-:W-:Y:S05]  /*9bb0*/  @!P0 NANOSLEEP.SYNCS 0x989680 ;  /* 0x009896800000895d */ /* 0x004fea0003900000 */
[----:B------:R-:W2:Y:S02]  /*9bc0*/  @!P0 SYNCS.PHASECHK.TRANS64 P0, [R0+URZ], R3 ;  /* 0x00000003000085a7 */ /* 0x000ea400080010ff */
[----:B--2---:R-:W-:Y:S05]  /*9bd0*/  @!P0 BRA `(.L_x_164) ;  /* 0xfffffffc00f08947 */ /* 0x004fea000383ffff */
[----:B------:R-:W-:Y:S05]  /*9be0*/  BRA `(.L_x_165) ;  /* 0xffffff94004c7947 */ /* 0x000fea000383ffff */
.L_x_58:
[----:B------:R-:W-:-:S07]  /*9bf0*/  MOV R0, UR5 ;  /* 0x0000000500007c02 */ /* 0x000fce0008000f00 */
.L_x_166:
[----:B-1----:R1:W2:Y:S02]  /*9c00*/  SYNCS.PHASECHK.TRANS64.TRYWAIT P0, [R0+URZ], R3 ;  /* 0x00000003000075a7 */ /* 0x0022a400080011ff */
[----:B--2---:R-:W-:Y:S05]  /*9c10*/  @!P0 NANOSLEEP.SYNCS 0x989680 ;  /* 0x009896800000895d */ /* 0x004fea0003900000 */
[----:B------:R-:W2:Y:S02]  /*9c20*/  @!P0 SYNCS.PHASECHK.TRANS64 P0, [R0+URZ], R3 ;  /* 0x00000003000085a7 */ /* 0x000ea400080010ff */
[----:B--2---:R-:W-:Y:S05]  /*9c30*/  @!P0 BRA `(.L_x_166) ;  /* 0xfffffffc00f08947 */ /* 0x004fea000383ffff */
[----:B------:R-:W-:Y:S05]  /*9c40*/  BRA `(.L_x_167) ;  /* 0xffffff9400587947 */ /* 0x000fea000383ffff */
.L_x_59:
[----:B------:R-:W-:-:S07]  /*9c50*/  MOV R0, UR5 ;  /* 0x0000000500007c02 */ /* 0x000fce0008000f00 */
.L_x_168:
[----:B-1----:R1:W2:Y:S02]  /*9c60*/  SYNCS.PHASECHK.TRANS64.TRYWAIT P0, [R0+URZ], R3 ;  /* 0x00000003000075a7 */ /* 0x0022a400080011ff */
[----:B--2---:R-:W-:Y:S05]  /*9c70*/  @!P0 NANOSLEEP.SYNCS 0x989680 ;  /* 0x009896800000895d */ /* 0x004fea0003900000 */
[----:B------:R-:W2:Y:S02]  /*9c80*/  @!P0 SYNCS.PHASECHK.TRANS64 P0, [R0+URZ], R3 ;  /* 0x00000003000085a7 */ /* 0x000ea400080010ff */
[----:B--2---:R-:W-:Y:S05]  /*9c90*/  @!P0 BRA `(.L_x_168) ;  /* 0xfffffffc00f08947 */ /* 0x004fea000383ffff */
[----:B------:R-:W-:Y:S05]  /*9ca0*/  BRA `(.L_x_169) ;  /* 0xffffff9400647947 */ /* 0x000fea000383ffff */
.L_x_60:
[----:B------:R-:W-:-:S07]  /*9cb0*/  MOV R0, UR5 ;  /* 0x0000000500007c02 */ /* 0x000fce0008000f00 */
.L_x_170:
[----:B-1----:R1:W2:Y:S02]  /*9cc0*/  SYNCS.PHASECHK.TRANS64.TRYWAIT P0, [R0+URZ], R3 ;  /* 0x00000003000075a7 */ /* 0x0022a400080011ff */
[----:B--2---:R-:W-:Y:S05]  /*9cd0*/  @!P0 NANOSLEEP.SYNCS 0x989680 ;  /* 0x009896800000895d */ /* 0x004fea0003900000 */
[----:B------:R-:W2:Y:S02]  /*9ce0*/  @!P0 SYNCS.PHASECHK.TRANS64 P0, [R0+URZ], R3 ;  /* 0x00000003000085a7 */ /* 0x000ea400080010ff */
[----:B--2---:R-:W-:Y:S05]  /*9cf0*/  @!P0 BRA `(.L_x_170) ;  /* 0xfffffffc00f08947 */ /* 0x004fea000383ffff */
[----:B------:R-:W-:Y:S05]  /*9d00*/  BRA `(.L_x_171) ;  /* 0xffffff9400707947 */ /* 0x000fea000383ffff */
.L_x_61:
[----:B------:R-:W-:-:S07]  /*9d10*/  MOV R0, UR5 ;  /* 0x0000000500007c02 */ /* 0x000fce0008000f00 */
.L_x_172:
[----:B-1----:R1:W2:Y:S02]  /*9d20*/  SYNCS.PHASECHK.TRANS64.TRYWAIT P0, [R0+URZ], R3 ;  /* 0x00000003000075a7 */ /* 0x0022a400080011ff */
[----:B--2---:R-:W-:Y:S05]  /*9d30*/  @!P0 NANOSLEEP.SYNCS 0x989680 ;  /* 0x009896800000895d */ /* 0x004fea0003900000 */
[----:B------:R-:W2:Y:S02]  /*9d40*/  @!P0 SYNCS.PHASECHK.TRANS64 P0, [R0+URZ], R3 ;  /* 0x00000003000085a7 */ /* 0x000ea400080010ff */
[----:B--2---:R-:W-:Y:S05]  /*9d50*/  @!P0 BRA `(.L_x_172) ;  /* 0xfffffffc00f08947 */ /* 0x004fea000383ffff */
[----:B------:R-:W-:Y:S05]  /*9d60*/  BRA `(.L_x_173) ;  /* 0xffffff94007c7947 */ /* 0x000fea000383ffff */
.L_x_62:
[----:B------:R-:W-:-:S07]  /*9d70*/  MOV R0, UR5 ;  /* 0x0000000500007c02 */ /* 0x000fce0008000f00 */
.L_x_174:
[----:B-1----:R1:W2:Y:S02]  /*9d80*/  SYNCS.PHASECHK.TRANS64.TRYWAIT P0, [R0+URZ], R3 ;  /* 0x00000003000075a7 */ /* 0x0022a400080011ff */
[----:B--2---:R-:W-:Y:S05]  /*9d90*/  @!P0 NANOSLEEP.SYNCS 0x989680 ;  /* 0x009896800000895d */ /* 0x004fea0003900000 */
[----:B------:R-:W2:Y:S02]  /*9da0*/  @!P0 SYNCS.PHASECHK.TRANS64 P0, [R0+URZ], R3 ;  /* 0x00000003000085a7 */ /* 0x000ea400080010ff */
[----:B--2---:R-:W-:Y:S05]  /*9db0*/  @!P0 BRA `(.L_x_174) ;  /* 0xfffffffc00f08947 */ /* 0x004fea000383ffff */
[----:B------:R-:W-:Y:S05]  /*9dc0*/  BRA `(.L_x_175) ;  /* 0xffffff9400887947 */ /* 0x000fea000383ffff */
.L_x_63:
[----:B------:R-:W-:-:S07]  /*9dd0*/  MOV R0, UR5 ;  /* 0x0000000500007c02 */ /* 0x000fce0008000f00 */
.L_x_176:
[----:B-1----:R1:W2:Y:S02]  /*9de0*/  SYNCS.PHASECHK.TRANS64.TRYWAIT P0, [R0+URZ], R3 ;  /* 0x00000003000075a7 */ /* 0x0022a400080011ff */
[----:B--2---:R-:W-:Y:S05]  /*9df0*/  @!P0 NANOSLEEP.SYNCS 0x989680 ;  /* 0x009896800000895d */ /* 0x004fea0003900000 */
[----:B------:R-:W2:Y:S02]  /*9e00*/  @!P0 SYNCS.PHASECHK.TRANS64 P0, [R0+URZ], R3 ;  /* 0x00000003000085a7 */ /* 0x000ea400080010ff */
[----:B--2---:R-:W-:Y:S05]  /*9e10*/  @!P0 BRA `(.L_x_176) ;  /* 0xfffffffc00f08947 */ /* 0x004fea000383ffff */
[----:B------:R-:W-:Y:S05]  /*9e20*/  BRA `(.L_x_177) ;  /* 0xffffff9400947947 */ /* 0x000fea000383ffff */
.L_x_64:
[----:B------:R-:W-:-:S07]  /*9e30*/  MOV R0, UR5 ;  /* 0x0000000500007c02 */ /* 0x000fce0008000f00 */
.L_x_178:
[----:B-1----:R1:W2:Y:S02]  /*9e40*/  SYNCS.PHASECHK.TRANS64.TRYWAIT P0, [R0+URZ], R3 ;  /* 0x00000003000075a7 */ /* 0x0022a400080011ff */
[----:B--2---:R-:W-:Y:S05]  /*9e50*/  @!P0 NANOSLEEP.SYNCS 0x989680 ;  /* 0x009896800000895d */ /* 0x004fea0003900000 */
[----:B------:R-:W2:Y:S02]  /*9e60*/  @!P0 SYNCS.PHASECHK.TRANS64 P0, [R0+URZ], R3 ;  /* 0x00000003000085a7 */ /* 0x000ea400080010ff */
[----:B--2---:R-:W-:Y:S05]  /*9e70*/  @!P0 BRA `(.L_x_178) ;  /* 0xfffffffc00f08947 */ /* 0x004fea000383ffff */
[----:B------:R-:W-:Y:S05]  /*9e80*/  BRA `(.L_x_179) ;  /* 0xffffff9400a07947 */ /* 0x000fea000383ffff */
.L_x_65:
[----:B------:R-:W-:-:S07]  /*9e90*/  MOV R0, UR5 ;  /* 0x0000000500007c02 */ /* 0x000fce0008000f00 */
.L_x_180:
[----:B-1----:R1:W2:Y:S02]  /*9ea0*/  SYNCS.PHASECHK.TRANS64.TRYWAIT P0, [R0+URZ], R3 ;  /* 0x00000003000075a7 */ /* 0x0022a400080011ff */
[----:B--2---:R-:W-:Y:S05]  /*9eb0*/  @!P0 NANOSLEEP.SYNCS 0x989680 ;  /* 0x009896800000895d */ /* 0x004fea0003900000 */
[----:B------:R-:W2:Y:S02]  /*9ec0*/  @!P0 SYNCS.PHASECHK.TRANS64 P0, [R0+URZ], R3 ;  /* 0x00000003000085a7 */ /* 0x000ea400080010ff */
[----:B--2---:R-:W-:Y:S05]  /*9ed0*/  @!P0 BRA `(.L_x_180) ;  /* 0xfffffffc00f08947 */ /* 0x004fea000383ffff */
[----:B------:R-:W-:Y:S05]  /*9ee0*/  BRA `(.L_x_181) ;  /* 0xffffff9400ac7947 */ /* 0x000fea000383ffff */
.L_x_66:
[----:B------:R-:W-:-:S07]  /*9ef0*/  MOV R0, UR5 ;  /* 0x0000000500007c02 */ /* 0x000fce0008000f00 */
.L_x_182:
[----:B-1----:R1:W2:Y:S02]  /*9f00*/  SYNCS.PHASECHK.TRANS64.TRYWAIT P0, [R0+URZ], R3 ;  /* 0x00000003000075a7 */ /* 0x0022a400080011ff */
[----:B--2---:R-:W-:Y:S05]  /*9f10*/  @!P0 NANOSLEEP.SYNCS 0x989680 ;  /* 0x009896800000895d */ /* 0x004fea0003900000 */
[----:B------:R-:W2:Y:S02]  /*9f20*/  @!P0 SYNCS.PHASECHK.TRANS64 P0, [R0+URZ], R3 ;  /* 0x00000003000085a7 */ /* 0x000ea400080010ff */
[----:B--2---:R-:W-:Y:S05]  /*9f30*/  @!P0 BRA `(.L_x_182) ;  /* 0xfffffffc00f08947 */ /* 0x004fea000383ffff */
[----:B------:R-:W-:Y:S05]  /*9f40*/  BRA `(.L_x_183) ;  /* 0xffffff9400b87947 */ /* 0x000fea000383ffff */
.L_x_69:
[----:B-1----:R1:W2:Y:S02]  /*9f50*/  SYNCS.PHASECHK.TRANS64.TRYWAIT P0, [R2+URZ+0x210], R5 ;  /* 0x00021005020075a7 */ /* 0x0022a400080011ff */
[----:B--2---:R-:W-:Y:S05]  /*9f60*/  @!P0 NANOSLEEP.SYNCS 0x989680 ;  /* 0x009896800000895d */ /* 0x004fea0003900000 */
[----:B------:R-:W2:Y:S02]  /*9f70*/  @!P0 SYNCS.PHASECHK.TRANS64 P0, [R2+URZ+0x210], R5 ;  /* 0x00021005020085a7 */ /* 0x000ea400080010ff */
[----:B--2---:R-:W-:Y:S05]  /*9f80*/  @!P0 BRA `(.L_x_69) ;  /* 0xfffffffc00f08947 */ /* 0x004fea000383ffff */
[----:B------:R-:W-:Y:S05]  /*9f90*/  BRA `(.L_x_184) ;  /* 0xffffff9800147947 */ /* 0x000fea000383ffff */
.L_x_70:
[----:B------:R-:W-:-:S07]  /*9fa0*/  MOV R2, UR4 ;  /* 0x0000000400027c02 */ /* 0x000fce0008000f00 */
.L_x_185:
[----:B-1----:R1:W2:Y:S02]  /*9fb0*/  SYNCS.PHASECHK.TRANS64.TRYWAIT P0, [R2+URZ+0x1c0], R5 ;  /* 0x0001c005020075a7 */ /* 0x0022a400080011ff */
[----:B--2---:R-:W-:Y:S05]  /*9fc0*/  @!P0 NANOSLEEP.SYNCS 0x989680 ;  /* 0x009896800000895d */ /* 0x004fea0003900000 */
[----:B------:R-:W2:Y:S02]  /*9fd0*/  @!P0 SYNCS.PHASECHK.TRANS64 P0, [R2+URZ+0x1c0], R5 ;  /* 0x0001c005020085a7 */ /* 0x000ea400080010ff */
[----:B--2---:R-:W-:Y:S05]  /*9fe0*/  @!P0 BRA `(.L_x_185) ;  /* 0xfffffffc00f08947 */ /* 0x004fea000383ffff */
[----:B------:R-:W-:Y:S05]  /*9ff0*/  BRA `(.L_x_186) ;  /* 0xffffff9800247947 */ /* 0x000fea000383ffff */
.L_x_71:
[----:B-1----:R1:W2:Y:S02]  /*a000*/  SYNCS.PHASECHK.TRANS64.TRYWAIT P1, [R2+URZ+0x1b0], R5 ;  /* 0x0001b005020075a7 */ /* 0x0022a400080211ff */
[----:B--2---:R-:W-:Y:S05]  /*a010*/  @!P1 NANOSLEEP.SYNCS 0x989680 ;  /* 0x009896800000995d */ /* 0x004fea0003900000 */
[----:B------:R-:W2:Y:S02]  /*a020*/  @!P1 SYNCS.PHASECHK.TRANS64 P1, [R2+URZ+0x1b0], R5 ;  /* 0x0001b005020095a7 */ /* 0x000ea400080210ff */
[----:B--2---:R-:W-:Y:S05]  /*a030*/  @!P1 BRA `(.L_x_71) ;  /* 0xfffffffc00f09947 */ /* 0x004fea000383ffff */
[----:B------:R-:W-:Y:S05]  /*a040*/  BRA `(.L_x_187) ;  /* 0xffffff9800547947 */ /* 0x000fea000383ffff */
.L_x_74:
[----:B------:R-:W-:-:S07]  /*a050*/  MOV R0, UR4 ;  /* 0x0000000400007c02 */ /* 0x000fce0008000f00 */
.L_x_188:
[----:B-1----:R1:W2:Y:S02]  /*a060*/  SYNCS.PHASECHK.TRANS64.TRYWAIT P0, [R0+URZ+0x1c0], R3 ;  /* 0x0001c003000075a7 */ /* 0x0022a400080011ff */
[----:B--2---:R-:W-:Y:S05]  /*a070*/  @!P0 NANOSLEEP.SYNCS 0x989680 ;  /* 0x009896800000895d */ /* 0x004fea0003900000 */
[----:B------:R-:W2:Y:S02]  /*a080*/  @!P0 SYNCS.PHASECHK.TRANS64 P0, [R0+URZ+0x1c0], R3 ;  /* 0x0001c003000085a7 */ /* 0x000ea400080010ff */
[----:B--2---:R-:W-:Y:S05]  /*a090*/  @!P0 BRA `(.L_x_188) ;  /* 0xfffffffc00f08947 */ /* 0x004fea000383ffff */
[----:B------:R-:W-:Y:S05]  /*a0a0*/  BRA `(.L_x_73) ;  /* 0xffffff9800a87947 */ /* 0x000fea000383ffff */
.L_x_81:
[----:B-1----:R1:W2:Y:S02]  /*a0b0*/  SYNCS.PHASECHK.TRANS64.TRYWAIT P1, [R0+URZ+0x1b0], R5 ;  /* 0x0001b005000075a7 */ /* 0x0022a400080211ff */
[----:B--2---:R-:W-:Y:S05]  /*a0c0*/  @!P1 NANOSLEEP.SYNCS 0x989680 ;  /* 0x009896800000995d */ /* 0x004fea0003900000 */
[----:B------:R-:W2:Y:S02]  /*a0d0*/  @!P1 SYNCS.PHASECHK.TRANS64 P1, [R0+URZ+0x1b0], R5 ;  /* 0x0001b005000095a7 */ /* 0x000ea400080210ff */
[----:B--2---:R-:W-:Y:S05]  /*a0e0*/  @!P1 BRA `(.L_x_81) ;  /* 0xfffffffc00f09947 */ /* 0x004fea000383ffff */
[----:B------:R-:W-:Y:S05]  /*a0f0*/  BRA `(.L_x_189) ;  /* 0xffffffa000047947 */ /* 0x000fea000383ffff */
.L_x_82:
[----:B------:R-:W-:-:S07]  /*a100*/  MOV R3, UR18 ;  /* 0x0000001200037c02 */ /* 0x000fce0008000f00 */
.L_x_190:
[----:B-1----:R1:W2:Y:S02]  /*a110*/  SYNCS.PHASECHK.TRANS64.TRYWAIT P0, [R3+URZ+0x1f0], R0 ;  /* 0x0001f000030075a7 */ /* 0x0022a400080011ff */
[----:B--2---:R-:W-:Y:S05]  /*a120*/  @!P0 NANOSLEEP.SYNCS 0x989680 ;  /* 0x009896800000895d */ /* 0x004fea0003900000 */
[----:B------:R-:W2:Y:S02]  /*a130*/  @!P0 SYNCS.PHASECHK.TRANS64 P0, [R3+URZ+0x1f0], R0 ;  /* 0x0001f000030085a7 */ /* 0x000ea400080010ff */
[----:B--2---:R-:W-:Y:S05]  /*a140*/  @!P0 BRA `(.L_x_190) ;  /* 0xfffffffc00f08947 */ /* 0x004fea000383ffff */
[----:B------:R-:W-:Y:S05]  /*a150*/  BRA `(.L_x_191) ;  /* 0xffffffa000387947 */ /* 0x000fea000383ffff */
.L_x_85:
[----:B------:R-:W-:Y:S07]  /*a160*/  MOV R0, UR6 ;  /* 0x0000000600007c02 */ /* 0x000fee0008000f00 */
.L_x_192:
[----:B-1----:R1:W2:Y:S02]  /*a170*/  SYNCS.PHASECHK.TRANS64.TRYWAIT P0, [R0+URZ], R3 ;  /* 0x00000003000075a7 */ /* 0x0022a400080011ff */
[----:B--2---:R-:W-:Y:S05]  /*a180*/  @!P0 NANOSLEEP.SYNCS 0x989680 ;  /* 0x009896800000895d */ /* 0x004fea0003900000 */
[----:B------:R-:W2:Y:S02]  /*a190*/  @!P0 SYNCS.PHASECHK.TRANS64 P0, [R0+URZ], R3 ;  /* 0x00000003000085a7 */ /* 0x000ea400080010ff */
[----:B--2---:R-:W-:Y:S05]  /*a1a0*/  @!P0 BRA `(.L_x_192) ;  /* 0xfffffffc00f08947 */ /* 0x004fea000383ffff */
[----:B------:R-:W-:Y:S05]  /*a1b0*/  BRA `(.L_x_84) ;  /* 0xffffffa000587947 */ /* 0x000fea000383ffff */
.L_x_88:
[----:B------:R-:W-:-:S07]  /*a1c0*/  MOV R0, UR4 ;  /* 0x0000000400007c02 */ /* 0x000fce0008000f00 */
.L_x_193:
[----:B--2---:R2:W4:Y:S02]  /*a1d0*/  SYNCS.PHASECHK.TRANS64.TRYWAIT P0, [R0+URZ], R3 ;  /* 0x00000003000075a7 */ /* 0x00452400080011ff */
[----:B----4-:R-:W-:Y:S05]  /*a1e0*/  @!P0 NANOSLEEP.SYNCS 0x989680 ;  /* 0x009896800000895d */ /* 0x010fea0003900000 */
[----:B------:R-:W4:Y:S02]  /*a1f0*/  @!P0 SYNCS.PHASECHK.TRANS64 P0, [R0+URZ], R3 ;  /* 0x00000003000085a7 */ /* 0x000f2400080010ff */
[----:B----4-:R-:W-:Y:S05]  /*a200*/  @!P0 BRA `(.L_x_193) ;  /* 0xfffffffc00f08947 */ /* 0x010fea000383ffff */
[----:B------:R-:W-:Y:S05]  /*a210*/  BRA `(.L_x_194) ;  /* 0xffffffa000f87947 */ /* 0x000fea000383ffff */
.L_x_89:
[----:B------:R-:W-:-:S07]  /*a220*/  MOV R0, UR5 ;  /* 0x0000000500007c02 */ /* 0x000fce0008000f00 */
.L_x_195:
[----:B-1----:R1:W2:Y:S02]  /*a230*/  SYNCS.PHASECHK.TRANS64.TRYWAIT P0, [R0+URZ], R3 ;  /* 0x00000003000075a7 */ /* 0x0022a400080011ff */
[----:B--2---:R-:W-:Y:S05]  /*a240*/  @!P0 NANOSLEEP.SYNCS 0x989680 ;  /* 0x009896800000895d */ /* 0x004fea0003900000 */
[----:B------:R-:W2:Y:S02]  /*a250*/  @!P0 SYNCS.PHASECHK.TRANS64 P0, [R0+URZ], R3 ;  /* 0x00000003000085a7 */ /* 0x000ea400080010ff */
[----:B--2---:R-:W-:Y:S05]  /*a260*/  @!P0 BRA `(.L_x_195) ;  /* 0xfffffffc00f08947 */ /* 0x004fea000383ffff */
[----:B------:R-:W-:Y:S05]  /*a270*/  BRA `(.L_x_196) ;  /* 0xffffffa400047947 */ /* 0x000fea000383ffff */
.L_x_90:
[----:B------:R-:W-:-:S07]  /*a280*/  MOV R0, UR5 ;  /* 0x0000000500007c02 */ /* 0x000fce0008000f00 */
.L_x_197:
[----:B-1----:R1:W2:Y:S02]  /*a290*/  SYNCS.PHASECHK.TRANS64.TRYWAIT P0, [R0+URZ], R3 ;  /* 0x00000003000075a7 */ /* 0x0022a400080011ff */
[----:B--2---:R-:W-:Y:S05]  /*a2a0*/  @!P0 NANOSLEEP.SYNCS 0x989680 ;  /* 0x009896800000895d */ /* 0x004fea0003900000 */
[----:B------:R-:W2:Y:S02]  /*a2b0*/  @!P0 SYNCS.PHASECHK.TRANS64 P0, [R0+URZ], R3 ;  /* 0x00000003000085a7 */ /* 0x000ea400080010ff */
[----:B--2---:R-:W-:Y:S05]  /*a2c0*/  @!P0 BRA `(.L_x_197) ;  /* 0xfffffffc00f08947 */ /* 0x004fea000383ffff */
[----:B------:R-:W-:Y:S05]  /*a2d0*/  BRA `(.L_x_198) ;  /* 0xffffffa400107947 */ /* 0x000fea000383ffff */
.L_x_91:
[----:B------:R-:W-:-:S07]  /*a2e0*/  MOV R0, UR4 ;  /* 0x0000000400007c02 */ /* 0x000fce0008000f00 */
.L_x_199:
[----:B-1----:R1:W2:Y:S02]  /*a2f0*/  SYNCS.PHASECHK.TRANS64.TRYWAIT P0, [R0+URZ], R3 ;  /* 0x00000003000075a7 */ /* 0x0022a400080011ff */
[----:B--2---:R-:W-:Y:S05]  /*a300*/  @!P0 NANOSLEEP.SYNCS 0x989680 ;  /* 0x009896800000895d */ /* 0x004fea0003900000 */
[----:B------:R-:W2:Y:S02]  /*a310*/  @!P0 SYNCS.PHASECHK.TRANS64 P0, [R0+URZ], R3 ;  /* 0x00000003000085a7 */ /* 0x000ea400080010ff */
[----:B--2---:R-:W-:Y:S05]  /*a320*/  @!P0 BRA `(.L_x_199) ;  /* 0xfffffffc00f08947 */ /* 0x004fea000383ffff */
[----:B------:R-:W-:Y:S05]  /*a330*/  BRA `(.L_x_200) ;  /* 0xffffffa4001c7947 */ /* 0x000fea000383ffff */
.L_x_96:
[----:B--2---:R2:W3:Y:S02]  /*a340*/  SYNCS.PHASECHK.TRANS64.TRYWAIT P0, [R12+URZ+0x1b0], R9 ;  /* 0x0001b0090c0075a7 */ /* 0x0044e400080011ff */
[----:B---3--:R-:W-:Y:S05]  /*a350*/  @!P0 NANOSLEEP.SYNCS 0x989680 ;  /* 0x009896800000895d */ /* 0x008fea0003900000 */
[----:B------:R-:W3:Y:S02]  /*a360*/  @!P0 SYNCS.PHASECHK.TRANS64 P0, [R12+URZ+0x1b0], R9 ;  /* 0x0001b0090c0085a7 */ /* 0x000ee400080010ff */
[----:B---3--:R-:W-:Y:S05]  /*a370*/  @!P0 BRA `(.L_x_96) ;  /* 0xfffffffc00f08947 */ /* 0x008fea000383ffff */
[----:B------:R-:W-:Y:S05]  /*a380*/  BRA `(.L_x_201) ;  /* 0xffffffa800347947 */ /* 0x000fea000383ffff */
.L_x_99:
[----:B------:R-:W-:Y:S07]  /*a390*/  MOV R0, UR21 ;  /* 0x0000001500007c02 */ /* 0x000fee0008000f00 */
.L_x_202:
[----:B--2---:R2:W3:Y:S02]  /*a3a0*/  SYNCS.PHASECHK.TRANS64.TRYWAIT P2, [R0+URZ+0x1a8], R11 ;  /* 0x0001a80b000075a7 */ /* 0x0044e400080411ff */
[----:B---3--:R-:W-:Y:S05]  /*a3b0*/  @!P2 NANOSLEEP.SYNCS 0x989680 ;  /* 0x009896800000a95d */ /* 0x008fea0003900000 */
[----:B------:R-:W3:Y:S02]  /*a3c0*/  @!P2 SYNCS.PHASECHK.TRANS64 P2, [R0+URZ+0x1a8], R11 ;  /* 0x0001a80b0000a5a7 */ /* 0x000ee400080410ff */
[----:B---3--:R-:W-:Y:S05]  /*a3d0*/  @!P2 BRA `(.L_x_202) ;  /* 0xfffffffc00f0a947 */ /* 0x008fea000383ffff */
[----:B------:R-:W-:Y:S05]  /*a3e0*/  BRA `(.L_x_98) ;  /* 0xffffffac009c7947 */ /* 0x000fea000383ffff */
.L_x_102:
[----:B--2---:R-:W-:Y:S07]  /*a3f0*/  MOV R0, UR21 ;  /* 0x0000001500007c02 */ /* 0x004fee0008000f00 */
.L_x_203:
[----:B--2---:R2:W3:Y:S02]  /*a400*/  SYNCS.PHASECHK.TRANS64.TRYWAIT P0, [R0+URZ+0x190], R9 ;  /* 0x00019009000075a7 */ /* 0x0044e400080011ff */
[----:B---3--:R-:W-:Y:S05]  /*a410*/  @!P0 NANOSLEEP.SYNCS 0x989680 ;  /* 0x009896800000895d */ /* 0x008fea0003900000 */
[----:B------:R-:W3:Y:S02]  /*a420*/  @!P0 SYNCS.PHASECHK.TRANS64 P0, [R0+URZ+0x190], R9 ;  /* 0x00019009000085a7 */ /* 0x000ee400080010ff */
[----:B---3--:R-:W-:Y:S05]  /*a430*/  @!P0 BRA `(.L_x_203) ;  /* 0xfffffffc00f08947 */ /* 0x008fea000383ffff */
[----:B------:R-:W-:Y:S05]  /*a440*/  BRA `(.L_x_204) ;  /* 0xffffffac00f87947 */ /* 0x000fea000383ffff */
.L_x_103:
[----:B------:R-:W-:Y:S07]  /*a450*/  MOV R0, UR21 ;  /* 0x0000001500007c02 */ /* 0x000fee0008000f00 */
.L_x_205:
[----:B--2---:R2:W3:Y:S02]  /*a460*/  SYNCS.PHASECHK.TRANS64.TRYWAIT P0, [R0+URZ+0x198], R9 ;  /* 0x00019809000075a7 */ /* 0x0044e400080011ff */
[----:B---3--:R-:W-:Y:S05]  /*a470*/  @!P0 NANOSLEEP.SYNCS 0x989680 ;  /* 0x009896800000895d */ /* 0x008fea0003900000 */
[----:B------:R-:W3:Y:S02]  /*a480*/  @!P0 SYNCS.PHASECHK.TRANS64 P0, [R0+URZ+0x198], R9 ;  /* 0x00019809000085a7 */ /* 0x000ee400080010ff */
[----:B---3--:R-:W-:Y:S05]  /*a490*/  @!P0 BRA `(.L_x_205) ;  /* 0xfffffffc00f08947 */ /* 0x008fea000383ffff */
[----:B------:R-:W-:Y:S05]  /*a4a0*/  BRA `(.L_x_206) ;  /* 0xffffffb000347947 */ /* 0x000fea000383ffff */
.L_x_105:
[----:B------:R-:W-:-:S07]  /*a4b0*/  MOV R0, UR21 ;  /* 0x0000001500007c02 */ /* 0x000fce0008000f00 */
.L_x_207:
[----:B---3--:R3:W4:Y:S02]  /*a4c0*/  SYNCS.PHASECHK.TRANS64.TRYWAIT P0, [R0+URZ+0x190], R3 ;  /* 0x00019003000075a7 */ /* 0x00872400080011ff */
[----:B----4-:R-:W-:Y:S05]  /*a4d0*/  @!P0 NANOSLEEP.SYNCS 0x989680 ;  /* 0x009896800000895d */ /* 0x010fea0003900000 */
[----:B------:R-:W4:Y:S02]  /*a4e0*/  @!P0 SYNCS.PHASECHK.TRANS64 P0, [R0+URZ+0x190], R3 ;  /* 0x00019003000085a7 */ /* 0x000f2400080010ff */
[----:B----4-:R-:W-:Y:S05]  /*a4f0*/  @!P0 BRA `(.L_x_207) ;  /* 0xfffffffc00f08947 */ /* 0x010fea000383ffff */
[----:B------:R-:W-:Y:S05]  /*a500*/  BRA `(.L_x_208) ;  /* 0xffffffb000a87947 */ /* 0x000fea000383ffff */
.L_x_107:
[----:B-1----:R1:W2:Y:S02]  /*a510*/  SYNCS.PHASECHK.TRANS64.TRYWAIT P0, [R3+URZ+0x1b0], R0 ;  /* 0x0001b000030075a7 */ /* 0x0022a400080011ff */
[----:B--2---:R-:W-:Y:S05]  /*a520*/  @!P0 NANOSLEEP.SYNCS 0x989680 ;  /* 0x009896800000895d */ /* 0x004fea0003900000 */
[----:B------:R-:W2:Y:S02]  /*a530*/  @!P0 SYNCS.PHASECHK.TRANS64 P0, [R3+URZ+0x1b0], R0 ;  /* 0x0001b000030085a7 */ /* 0x000ea400080010ff */
[----:B--2---:R-:W-:Y:S05]  /*a540*/  @!P0 BRA `(.L_x_107) ;  /* 0xfffffffc00f08947 */ /* 0x004fea000383ffff */
[----:B------:R-:W-:Y:S05]  /*a550*/  BRA `(.L_x_209) ;  /* 0xffffffb400687947 */ /* 0x000fea000383ffff */
.L_x_118:
[----:B-1----:R1:W2:Y:S02]  /*a560*/  SYNCS.PHASECHK.TRANS64.TRYWAIT P1, [R3+URZ+0x180], R0 ;  /* 0x00018000030075a7 */ /* 0x0022a400080211ff */
[----:B--2---:R-:W-:Y:S05]  /*a570*/  @!P1 NANOSLEEP.SYNCS 0x989680 ;  /* 0x009896800000995d */ /* 0x004fea0003900000 */
[----:B------:R-:W2:Y:S02]  /*a580*/  @!P1 SYNCS.PHASECHK.TRANS64 P1, [R3+URZ+0x180], R0 ;  /* 0x00018000030095a7 */ /* 0x000ea400080210ff */
[----:B--2---:R-:W-:Y:S05]  /*a590*/  @!P1 BRA `(.L_x_118) ;  /* 0xfffffffc00f09947 */ /* 0x004fea000383ffff */
[----:B------:R-:W-:Y:S05]  /*a5a0*/  BRA `(.L_x_117) ;  /* 0xffffffc000e47947 */ /* 0x000fea000383ffff */
.L_x_120:
[----:B--2---:R2:W4:Y:S02]  /*a5b0*/  SYNCS.PHASECHK.TRANS64.TRYWAIT P0, [R186+URZ+0x1d0], R5 ;  /* 0x0001d005ba0075a7 */ /* 0x00452400080011ff */
[----:B----4-:R-:W-:Y:S05]  /*a5c0*/  @!P0 NANOSLEEP.SYNCS 0x989680 ;  /* 0x009896800000895d */ /* 0x010fea0003900000 */
[----:B------:R-:W4:Y:S02]  /*a5d0*/  @!P0 SYNCS.PHASECHK.TRANS64 P0, [R186+URZ+0x1d0], R5 ;  /* 0x0001d005ba0085a7 */ /* 0x000f2400080010ff */
[----:B----4-:R-:W-:Y:S05]  /*a5e0*/  @!P0 BRA `(.L_x_120) ;  /* 0xfffffffc00f08947 */ /* 0x010fea000383ffff */
[----:B------:R-:W-:Y:S05]  /*a5f0*/  BRA `(.L_x_119) ;  /* 0xffffffc400407947 */ /* 0x000fea000383ffff */
.L_x_129:
[----:B--2---:R2:W3:Y:S02]  /*a600*/  SYNCS.PHASECHK.TRANS64.TRYWAIT P0, [R193+URZ+0x180], R0 ;  /* 0x00018000c10075a7 */ /* 0x0044e400080011ff */
[----:B---3--:R-:W-:Y:S05]  /*a610*/  @!P0 NANOSLEEP.SYNCS 0x989680 ;  /* 0x009896800000895d */ /* 0x008fea0003900000 */
[----:B------:R-:W3:Y:S02]  /*a620*/  @!P0 SYNCS.PHASECHK.TRANS64 P0, [R193+URZ+0x180], R0 ;  /* 0x00018000c10085a7 */ /* 0x000ee400080010ff */
[----:B---3--:R-:W-:Y:S05]  /*a630*/  @!P0 BRA `(.L_x_129) ;  /* 0xfffffffc00f08947 */ /* 0x008fea000383ffff */
[----:B------:R-:W-:Y:S05]  /*a640*/  BRA `(.L_x_128) ;  /* 0xffffffd8004c7947 */ /* 0x000fea000383ffff */
        .weak           $__internal_0_$__cuda_sm10x_tcgen05_guardrail_trap_col_being_dealloced_not_returned_by_alloc
        .type           $__internal_0_$__cuda_sm10x_tcgen05_guardrail_trap_col_being_dealloced_not_returned_by_alloc,@function
        .size           $__internal_0_$__cuda_sm10x_tcgen05_guardrail_trap_col_being_dealloced_not_returned_by_alloc,($__internal_1_$__cuda_sm10x_tcgen05_guardrail_trap_phase_invalid_during_alloc - $__internal_0_$__cuda_sm10x_tcgen05_guardrail_trap_col_being_dealloced_not_returned_by_alloc)
$__internal_0_$__cuda_sm10x_tcgen05_guardrail_trap_col_being_dealloced_not_returned_by_alloc:
[----:B------:R-:W-:Y:S05]  /*a650*/  BPT.TRAP 0x1 ;  /* 0x000000040000795c */ /* 0x000fea0000300000 */
[----:B------:R-:W-:-:S04]  /*a660*/  HFMA2 R3, -RZ, RZ, 0, 0 ;  /* 0x00000000ff037431 */ /* 0x000fc800000001ff */
[----:B------:R-:W-:Y:S05]  /*a670*/  RET.REL.NODEC R2 `(_ZN7cutlass13device_kernelINS_4gemm6kernel13GemmUniversalIN4cute5tupleIJiiiiEEENS1_10collective13CollectiveMmaINS1_35MainloopSm100TmaUmmaWarpSpecializedILi24ELi2ELi4ENS5_IJNS4_1CILi1EEENSA_ILi2EEESB_EEEEENS5_IJNSA_ILi128EEESF_NSA_ILi32EEEEEENS_12float_e4m3_tENS5_IJlSB_lEEESI_SJ_NS4_8TiledMMAINS4_8MMA_AtomIJNS4_10MMA_TraitsINS4_19SM100_MMA_F8F6F4_SSEJSI_SI_fSF_SF_NS4_17integral_constantINS4_4UMMA5MajorELSQ_0EEESR_NSO_INSP_7ScaleInELSS_0EEEST_EEEEEENS4_6LayoutINS5_IJSB_SB_SB_EEENS5_IJNSA_ILi0EEESY_SY_EEEEENS5_IJNS4_10UnderscoreES11_S11_EEEEENS4_23SM90_TMA_LOAD_MULTICASTENS4_14ComposedLayoutINS4_7SwizzleILi1ELi4ELi3EEENS4_18smem_ptr_flag_bitsILi8EEENSW_INS5_IJNSA_ILi8EEESG_EEENS5_IJSG_SB_EEEEEEEvNS4_8identityENS4_13SM90_TMA_LOADES1E_vS1F_EENS_8epilogue10collective18CollectiveEpilogueINS1I_23Sm100TmaWarpSpecializedILi2ELi2ELi64ELb0ELb0EEEJSH_NS5_IJNSW_ISF_SB_EENSW_INSA_ILi64EEESB_EEEEESI_SJ_SI_SJ_NS1I_6fusion15FusionCallbacksIS1M_NS1R_17LinearCombinationISI_fSI_fLNS_15FloatRoundStyleE2EEESH_S1Q_JEEENS4_5SM1004TMEM4LOAD26SM100_TMEM_LOAD_32dp32b64xES1G_NS15_INS16_ILi2ELi4ELi3EEES19_NSW_INS5_IJS1A_S1O_EEENS5_IJS1O_SB_EEEEEEENS4_39AutoVectorizingCopyWithAssumedAlignmentILi128EEENS4_14SM90_TMA_STOREES25_S27_S27_EEEvvEEEEvNT_6ParamsE) ;  /* 0xffffff5802607950 */ /* 0x000fea0003c3ffff */
        .weak           $__internal_1_$__cuda_sm10x_tcgen05_guardrail_trap_phase_invalid_during_alloc
        .type           $__internal_1_$__cuda_sm10x_tcgen05_guardrail_trap_phase_invalid_during_alloc,@function
        .size           $__internal_1_$__cuda_sm10x_tcgen05_guardrail_trap_phase_invalid_during_alloc,($__internal_2_$__cuda_sm10x_tcgen05_guardrail_trap_unallocated_columns_being_dealloced - $__internal_1_$__cuda_sm10x_tcgen05_guardrail_trap_phase_invalid_during_alloc)
$__internal_1_$__cuda_sm10x_tcgen05_guardrail_trap_phase_invalid_during_alloc:
[----:B------:R-:W-:Y:S05]  /*a680*/  BPT.TRAP 0x1 ;  /* 0x000000040000795c */ /* 0x000fea0000300000 */
[----:B------:R-:W-:-:S04]  /*a690*/  MOV R5, 0x0 ;  /* 0x0000000000057802 */ /* 0x000fc80000000f00 */
[----:B------:R-:W-:Y:S05]  /*a6a0*/  RET.REL.NODEC R4 `(_ZN7cutlass13device_kernelINS_4gemm6kernel13GemmUniversalIN4cute5tupleIJiiiiEEENS1_10collective13CollectiveMmaINS1_35MainloopSm100TmaUmmaWarpSpecializedILi24ELi2ELi4ENS5_IJNS4_1CILi1EEENSA_ILi2EEESB_EEEEENS5_IJNSA_ILi128EEESF_NSA_ILi32EEEEEENS_12float_e4m3_tENS5_IJlSB_lEEESI_SJ_NS4_8TiledMMAINS4_8MMA_AtomIJNS4_10MMA_TraitsINS4_19SM100_MMA_F8F6F4_SSEJSI_SI_fSF_SF_NS4_17integral_constantINS4_4UMMA5MajorELSQ_0EEESR_NSO_INSP_7ScaleInELSS_0EEEST_EEEEEENS4_6LayoutINS5_IJSB_SB_SB_EEENS5_IJNSA_ILi0EEESY_SY_EEEEENS5_IJNS4_10UnderscoreES11_S11_EEEEENS4_23SM90_TMA_LOAD_MULTICASTENS4_14ComposedLayoutINS4_7SwizzleILi1ELi4ELi3EEENS4_18smem_ptr_flag_bitsILi8EEENSW_INS5_IJNSA_ILi8EEESG_EEENS5_IJSG_SB_EEEEEEEvNS4_8identityENS4_13SM90_TMA_LOADES1E_vS1F_EENS_8epilogue10collective18CollectiveEpilogueINS1I_23Sm100TmaWarpSpecializedILi2ELi2ELi64ELb0ELb0EEEJSH_NS5_IJNSW_ISF_SB_EENSW_INSA_ILi64EEESB_EEEEESI_SJ_SI_SJ_NS1I_6fusion15FusionCallbacksIS1M_NS1R_17LinearCombinationISI_fSI_fLNS_15FloatRoundStyleE2EEESH_S1Q_JEEENS4_5SM1004TMEM4LOAD26SM100_TMEM_LOAD_32dp32b64xES1G_NS15_INS16_ILi2ELi4ELi3EEES19_NSW_INS5_IJS1A_S1O_EEENS5_IJS1O_SB_EEEEEEENS4_39AutoVectorizingCopyWithAssumedAlignmentILi128EEENS4_14SM90_TMA_STOREES25_S27_S27_EEEvvEEEEvNT_6ParamsE) ;  /* 0xffffff5804547950 */ /* 0x000fea0003c3ffff */
        .weak           $__internal_2_$__cuda_sm10x_tcgen05_guardrail_trap_unallocated_columns_being_dealloced
        .type           $__internal_2_$__cuda_sm10x_tcgen05_guardrail_trap_unallocated_columns_being_dealloced,@function
        .size           $__internal_2_$__cuda_sm10x_tcgen05_guardrail_trap_unallocated_columns_being_dealloced,(.L_x_211 - $__internal_2_$__cuda_sm10x_tcgen05_guardrail_trap_unallocated_columns_being_dealloced)
$__internal_2_$__cuda_sm10x_tcgen05_guardrail_trap_unallocated_columns_being_dealloced:
[----:B------:R-:W-:Y:S05]  /*a6b0*/  BPT.TRAP 0x1 ;  /* 0x000000040000795c */ /* 0x000fea0000300000 */
[----:B------:R-:W-:-:S04]  /*a6c0*/  HFMA2 R3, -RZ, RZ, 0, 0 ;  /* 0x00000000ff037431 */ /* 0x000fc800000001ff */
[----:B------:R-:W-:Y:S05]  /*a6d0*/  RET.REL.NODEC R2 `(_ZN7cutlass13device_kernelINS_4gemm6kernel13GemmUniversalIN4cute5tupleIJiiiiEEENS1_10collective13CollectiveMmaINS1_35MainloopSm100TmaUmmaWarpSpecializedILi24ELi2ELi4ENS5_IJNS4_1CILi1EEENSA_ILi2EEESB_EEEEENS5_IJNSA_ILi128EEESF_NSA_ILi32EEEEEENS_12float_e4m3_tENS5_IJlSB_lEEESI_SJ_NS4_8TiledMMAINS4_8MMA_AtomIJNS4_10MMA_TraitsINS4_19SM100_MMA_F8F6F4_SSEJSI_SI_fSF_SF_NS4_17integral_constantINS4_4UMMA5MajorELSQ_0EEESR_NSO_INSP_7ScaleInELSS_0EEEST_EEEEEENS4_6LayoutINS5_IJSB_SB_SB_EEENS5_IJNSA_ILi0EEESY_SY_EEEEENS5_IJNS4_10UnderscoreES11_S11_EEEEENS4_23SM90_TMA_LOAD_MULTICASTENS4_14ComposedLayoutINS4_7SwizzleILi1ELi4ELi3EEENS4_18smem_ptr_flag_bitsILi8EEENSW_INS5_IJNSA_ILi8EEESG_EEENS5_IJSG_SB_EEEEEEEvNS4_8identityENS4_13SM90_TMA_LOADES1E_vS1F_EENS_8epilogue10collective18CollectiveEpilogueINS1I_23Sm100TmaWarpSpecializedILi2ELi2ELi64ELb0ELb0EEEJSH_NS5_IJNSW_ISF_SB_EENSW_INSA_ILi64EEESB_EEEEESI_SJ_SI_SJ_NS1I_6fusion15FusionCallbacksIS1M_NS1R_17LinearCombinationISI_fSI_fLNS_15FloatRoundStyleE2EEESH_S1Q_JEEENS4_5SM1004TMEM4LOAD26SM100_TMEM_LOAD_32dp32b64xES1G_NS15_INS16_ILi2ELi4ELi3EEES19_NSW_INS5_IJS1A_S1O_EEENS5_IJS1O_SB_EEEEEEENS4_39AutoVectorizingCopyWithAssumedAlignmentILi128EEENS4_14SM90_TMA_STOREES25_S27_S27_EEEvvEEEEvNT_6ParamsE) ;  /* 0xffffff5802487950 */ /* 0x000fea0003c3ffff */
.L_x_210:
[----:B------:R-:W-:-:S00]  /*a6e0*/  BRA `(.L_x_210) ;  /* 0xfffffffc00fc7947 */ /* 0x000fc0000383ffff */
[----:B------:R-:W-:-:S00]  /*a6f0*/  NOP ;  /* 0x0000000000007918 */ /* 0x000fc00000000000 */
        /* <DEDUP_REMOVED lines=8> */
.L_x_211:


//--------------------- .nv.global.init           --------------------------
	.section	.nv.global.init,"aw",@progbits
.nv.global.init:
	.type		$str$27,@object
	.size		$str$27,($str$28 - $str$27)
$str$27:
        /*0000*/ 	.byte	0x28, 0x61, 0x64, 0x64, 0x72, 0x65, 0x73, 0x73, 0x20, 0x26, 0x20, 0x6d, 0x61, 0x73, 0x6b, 0x29
        /*0010*/ 	.byte	0x20, 0x3d, 0x3d, 0x20, 0x30, 0x00
	.type		$str$28,@object
	.size		$str$28,($str$26 - $str$28)
$str$28:
        /*0016*/ 	.byte	0x2f, 0x74, 0x6d, 0x70, 0x2f, 0x63, 0x75, 0x74, 0x6c, 0x61, 0x73, 0x73, 0x5f, 0x73, 0x77, 0x65
        /*0026*/ 	.byte	0x65, 0x70, 0x5f, 0x73, 0x72, 0x63, 0x2f, 0x69, 0x6e, 0x63, 0x6c, 0x75, 0x64, 0x65, 0x2f, 0x63
        /*0036*/ 	.byte	0x75, 0x74, 0x65, 0x2f, 0x70, 0x6f, 0x69, 0x6e, 0x74, 0x65, 0x72, 0x5f, 0x66, 0x6c, 0x61, 0x67
        /*0046*/ 	.byte	0x67, 0x65, 0x64, 0x2e, 0x68, 0x70, 0x70, 0x00
	.type		$str$26,@object
	.size		$str$26,($str$25 - $str$26)
$str$26:
        /*004e*/ 	.byte	0x2f, 0x74, 0x6d, 0x70, 0x2f, 0x63, 0x75, 0x74, 0x6c, 0x61, 0x73, 0x73, 0x5f, 0x73, 0x77, 0x65
        /*005e*/ 	.byte	0x65, 0x70, 0x5f, 0x73, 0x72, 0x63, 0x2f, 0x69, 0x6e, 0x63, 0x6c, 0x75, 0x64, 0x65, 0x2f, 0x63
        /*006e*/ 	.byte	0x75, 0x74, 0x65, 0x2f, 0x61, 0x74, 0x6f, 0x6d, 0x2f, 0x63, 0x6f, 0x70, 0x79, 0x5f, 0x74, 0x72
        /*007e*/ 	.byte	0x61, 0x69, 0x74, 0x73, 0x5f, 0x73, 0x6d, 0x31, 0x30, 0x30, 0x2e, 0x68, 0x70, 0x70, 0x00
	.type		$str$25,@object
	.size		$str$25,(__unnamed_1 - $str$25)
$str$25:
        /*008d*/ 	.byte	0x28, 0x28, 0x75, 0x69, 0x6e, 0x74, 0x33, 0x32, 0x5f, 0x74, 0x28, 0x74, 0x68, 0x72, 0x65, 0x61
        /*009d*/ 	.byte	0x64, 0x49, 0x64, 0x78, 0x2e, 0x78, 0x29, 0x20, 0x2f, 0x20, 0x33, 0x32, 0x29, 0x20, 0x25, 0x20
        /*00ad*/ 	.byte	0x34, 0x29, 0x20, 0x3d, 0x3d, 0x20, 0x28, 0x28, 0x28, 0x74, 0x6d, 0x65, 0x6d, 0x5f, 0x61, 0x64
        /*00bd*/ 	.byte	0x64, 0x72, 0x20, 0x3e, 0x3e, 0x20, 0x31, 0x36, 0x29, 0x20, 0x2f, 0x20, 0x33, 0x32, 0x29, 0x20
        /*00cd*/ 	.byte	0x25, 0x20, 0x34, 0x29, 0x00
	.type		__unnamed_1,@object
	.size		__unnamed_1,(__unnamed_2 - __unnamed_1)
__unnamed_1:
        /*00d2*/ 	.byte	0x61, 0x75, 0x74, 0x6f, 0x20, 0x63, 0x75, 0x74, 0x65, 0x3a, 0x3a, 0x61, 0x73, 0x5f, 0x70, 0x6f
        /* <DEDUP_REMOVED lines=24> */
        /*0262*/ 	.byte	0x43, 0x3c, 0x38, 0x31, 0x39, 0x32, 0x3e, 0x3e, 0x3e, 0x3e, 0x5d, 0x00
	.type		__unnamed_2,@object
	.size		__unnamed_2,(.L_2 - __unnamed_2)
__unnamed_2:
        /* <DEDUP_REMOVED lines=42> */
        /*050e*/ 	.byte	0x3e, 0x3e, 0x3e, 0x3e, 0x5d, 0x00
.L_2:


//--------------------- .nv.shared._ZN7cutlass13device_kernelINS_4gemm6kernel13GemmUniversalIN4cute5tupleIJiiiiEEENS1_10collective13CollectiveMmaINS1_35MainloopSm100TmaUmmaWarpSpecializedILi24ELi2ELi4ENS5_IJNS4_1CILi1EEENSA_ILi2EEESB_EEEEENS5_IJNSA_ILi128EEESF_NSA_ILi32EEEEEENS_12float_e4m3_tENS5_IJlSB_lEEESI_SJ_NS4_8TiledMMAINS4_8MMA_AtomIJNS4_10MMA_TraitsINS4_19SM100_MMA_F8F6F4_SSEJSI_SI_fSF_SF_NS4_17integral_constantINS4_4UMMA5MajorELSQ_0EEESR_NSO_INSP_7ScaleInELSS_0EEEST_EEEEEENS4_6LayoutINS5_IJSB_SB_SB_EEENS5_IJNSA_ILi0EEESY_SY_EEEEENS5_IJNS4_10UnderscoreES11_S11_EEEEENS4_23SM90_TMA_LOAD_MULTICASTENS4_14ComposedLayoutINS4_7SwizzleILi1ELi4ELi3EEENS4_18smem_ptr_flag_bitsILi8EEENSW_INS5_IJNSA_ILi8EEESG_EEENS5_IJSG_SB_EEEEEEEvNS4_8identityENS4_13SM90_TMA_LOADES1E_vS1F_EENS_8epilogue10collective18CollectiveEpilogueINS1I_23Sm100TmaWarpSpecializedILi2ELi2ELi64ELb0ELb0EEEJSH_NS5_IJNSW_ISF_SB_EENSW_INSA_ILi64EEESB_EEEEESI_SJ_SI_SJ_NS1I_6fusion15FusionCallbacksIS1M_NS1R_17LinearCombinationISI_fSI_fLNS_15FloatRoundStyleE2EEESH_S1Q_JEEENS4_5SM1004TMEM4LOAD26SM100_TMEM_LOAD_32dp32b64xES1G_NS15_INS16_ILi2ELi4ELi3EEES19_NSW_INS5_IJS1A_S1O_EEENS5_IJS1O_SB_EEEEEEENS4_39AutoVectorizingCopyWithAssumedAlignmentILi128EEENS4_14SM90_TMA_STOREES25_S27_S27_EEEvvEEEEvNT_6ParamsE --------------------------
	.section	.nv.shared._ZN7cutlass13device_kernelINS_4gemm6kernel13GemmUniversalIN4cute5tupleIJiiiiEEENS1_10collective13CollectiveMmaINS1_35MainloopSm100TmaUmmaWarpSpecializedILi24ELi2ELi4ENS5_IJNS4_1CILi1EEENSA_ILi2EEESB_EEEEENS5_IJNSA_ILi128EEESF_NSA_ILi32EEEEEENS_12float_e4m3_tENS5_IJlSB_lEEESI_SJ_NS4_8TiledMMAINS4_8MMA_AtomIJNS4_10MMA_TraitsINS4_19SM100_MMA_F8F6F4_SSEJSI_SI_fSF_SF_NS4_17integral_constantINS4_4UMMA5MajorELSQ_0EEESR_NSO_INSP_7ScaleInELSS_0EEEST_EEEEEENS4_6LayoutINS5_IJSB_SB_SB_EEENS5_IJNSA_ILi0EEESY_SY_EEEEENS5_IJNS4_10UnderscoreES11_S11_EEEEENS4_23SM90_TMA_LOAD_MULTICASTENS4_14ComposedLayoutINS4_7SwizzleILi1ELi4ELi3EEENS4_18smem_ptr_flag_bitsILi8EEENSW_INS5_IJNSA_ILi8EEESG_EEENS5_IJSG_SB_EEEEEEEvNS4_8identityENS4_13SM90_TMA_LOADES1E_vS1F_EENS_8epilogue10collective18CollectiveEpilogueINS1I_23Sm100TmaWarpSpecializedILi2ELi2ELi64ELb0ELb0EEEJSH_NS5_IJNSW_ISF_SB_EENSW_INSA_ILi64EEESB_EEEEESI_SJ_SI_SJ_NS1I_6fusion15FusionCallbacksIS1M_NS1R_17LinearCombinationISI_fSI_fLNS_15FloatRoundStyleE2EEESH_S1Q_JEEENS4_5SM1004TMEM4LOAD26SM100_TMEM_LOAD_32dp32b64xES1G_NS15_INS16_ILi2ELi4ELi3EEES19_NSW_INS5_IJS1A_S1O_EEENS5_IJS1O_SB_EEEEEEENS4_39AutoVectorizingCopyWithAssumedAlignmentILi128EEENS4_14SM90_TMA_STOREES25_S27_S27_EEEvvEEEEvNT_6ParamsE,"aw",@nobits
	.sectionflags	@""
	.align	16
	.zero		1024


//--------------------- .nv.shared.reserved.0     --------------------------
	.section	.nv.shared.reserved.0,"aw",@nobits
	.weak		__nv_reservedSMEM_offset_0_alias
	.size		__nv_reservedSMEM_offset_0_alias, 0, 64
	.other		__nv_reservedSMEM_offset_0_alias,@"STO_CUDA_RESERVED_SHARED STV_DEFAULT"
__nv_reservedSMEM_offset_0_alias:
	.zero		0
.nv.shared.reserved.0:
	.zero		64
	.weak		__nv_reservedSMEM_tcgen05_partition
	.type		__nv_reservedSMEM_tcgen05_partition,@object
	.size		__nv_reservedSMEM_tcgen05_partition,(.L_0 - __nv_reservedSMEM_tcgen05_partition)
__nv_reservedSMEM_tcgen05_partition:
	.zero		32
.L_0:


//--------------------- .nv.global                --------------------------
	.section	.nv.global,"aw",@nobits
.nv.global:
	.type		_ZN39_INTERNAL_6cf472f0_4_k_cu_0ca52555_72334cute1_E,@object
	.size		_ZN39_INTERNAL_6cf472f0_4_k_cu_0ca52555_72334cute1_E,(_ZN39_INTERNAL_6cf472f0_4_k_cu_0ca52555_72334cuda3std3__45__cpo6cbeginE - _ZN39_INTERNAL_6cf472f0_4_k_cu_0ca52555_72334cute1_E)
_ZN39_INTERNAL_6cf472f0_4_k_cu_0ca52555_72334cute1_E:
	.zero		1
	.type		_ZN39_INTERNAL_6cf472f0_4_k_cu_0ca52555_72334cuda3std3__45__cpo6cbeginE,@object
	.size		_ZN39_INTERNAL_6cf472f0_4_k_cu_0ca52555_72334cuda3std3__45__cpo6cbeginE,(_ZN39_INTERNAL_6cf472f0_4_k_cu_0ca52555_72334cuda3std3__48in_placeE - _ZN39_INTERNAL_6cf472f0_4_k_cu_0ca52555_72334cuda3std3__45__cpo6cbeginE)
_ZN39_INTERNAL_6cf472f0_4_k_cu_0ca52555_72334cuda3std3__45__cpo6cbeginE:
	.zero		1
	.type		_ZN39_INTERNAL_6cf472f0_4_k_cu_0ca52555_72334cuda3std3__48in_placeE,@object
	.size		_ZN39_INTERNAL_6cf472f0_4_k_cu_0ca52555_72334cuda3std3__48in_placeE,(_ZN39_INTERNAL_6cf472f0_4_k_cu_0ca52555_72334cuda3std6ranges3__45__cpo9iter_moveE - _ZN39_INTERNAL_6cf472f0_4_k_cu_0ca52555_72334cuda3std3__48in_placeE)
_ZN39_INTERNAL_6cf472f0_4_k_cu_0ca52555_72334cuda3std3__48in_placeE:
	.zero		1
	.type		_ZN39_INTERNAL_6cf472f0_4_k_cu_0ca52555_72334cuda3std6ranges3__45__cpo9iter_moveE,@object
	.size		_ZN39_INTERNAL_6cf472f0_4_k_cu_0ca52555_72334cuda3std6ranges3__45__cpo9iter_moveE,(_ZN39_INTERNAL_6cf472f0_4_k_cu_0ca52555_72334cuda3std3__45__cpo5beginE - _ZN39_INTERNAL_6cf472f0_4_k_cu_0ca52555_72334cuda3std6ranges3__45__cpo9iter_moveE)
_ZN39_INTERNAL_6cf472f0_4_k_cu_0ca52555_72334cuda3std6ranges3__45__cpo9iter_moveE:
	.zero		1
	.type		_ZN39_INTERNAL_6cf472f0_4_k_cu_0ca52555_72334cuda3std3__45__cpo5beginE,@object
	.size		_ZN39_INTERNAL_6cf472f0_4_k_cu_0ca52555_72334cuda3std3__45__cpo5beginE,(_ZN39_INTERNAL_6cf472f0_4_k_cu_0ca52555_72334cuda3std3__441_GLOBAL__N__6cf472f0_4_k_cu_0ca52555_72336ignoreE - _ZN39_INTERNAL_6cf472f0_4_k_cu_0ca52555_72334cuda3std3__45__cpo5beginE)
_ZN39_INTERNAL_6cf472f0_4_k_cu_0ca52555_72334cuda3std3__45__cpo5beginE:
	.zero		1
	.type		_ZN39_INTERNAL_6cf472f0_4_k_cu_0ca52555_72334cuda3std3__441_GLOBAL__N__6cf472f0_4_k_cu_0ca52555_72336ignoreE,@object
	.size		_ZN39_INTERNAL_6cf472f0_4_k_cu_0ca52555_72334cuda3std3__441_GLOBAL__N__6cf472f0_4_k_cu_0ca52555_72336ignoreE,(_ZN39_INTERNAL_6cf472f0_4_k_cu_0ca52555_72334cute7productE - _ZN39_INTERNAL_6cf472f0_4_k_cu_0ca52555_72334cuda3std3__441_GLOBAL__N__6cf472f0_4_k_cu_0ca52555_72336ignoreE)
_ZN39_INTERNAL_6cf472f0_4_k_cu_0ca52555_72334cuda3std3__441_GLOBAL__N__6cf472f0_4_k_cu_0ca52555_72336ignoreE:
	.zero		1
	.type		_ZN39_INTERNAL_6cf472f0_4_k_cu_0ca52555_72334cute7productE,@object
	.size		_ZN39_INTERNAL_6cf472f0_4_k_cu_0ca52555_72334cute7productE,(_ZN39_INTERNAL_6cf472f0_4_k_cu_0ca52555_72334cuda3std3__45__cpo3endE - _ZN39_INTERNAL_6cf472f0_4_k_cu_0ca52555_72334cute7productE)
_ZN39_INTERNAL_6cf472f0_4_k_cu_0ca52555_72334cute7productE:
	.zero		1
	.type		_ZN39_INTERNAL_6cf472f0_4_k_cu_0ca52555_72334cuda3std3__45__cpo3endE,@object
	.size		_ZN39_INTERNAL_6cf472f0_4_k_cu_0ca52555_72334cuda3std3__45__cpo3endE,(_ZN39_INTERNAL_6cf472f0_4_k_cu_0ca52555_72334cuda3std3__419piecewise_constructE - _ZN39_INTERNAL_6cf472f0_4_k_cu_0ca52555_72334cuda3std3__45__cpo3endE)
_ZN39_INTERNAL_6cf472f0_4_k_cu_0ca52555_72334cuda3std3__45__cpo3endE:
	.zero		1
	.type		_ZN39_INTERNAL_6cf472f0_4_k_cu_0ca52555_72334cuda3std3__419piecewise_constructE,@object
	.size		_ZN39_INTERNAL_6cf472f0_4_k_cu_0ca52555_72334cuda3std3__419piecewise_constructE,(_ZN39_INTERNAL_6cf472f0_4_k_cu_0ca52555_72334cuda3std3__45__cpo4cendE - _ZN39_INTERNAL_6cf472f0_4_k_cu_0ca52555_72334cuda3std3__419piecewise_constructE)
_ZN39_INTERNAL_6cf472f0_4_k_cu_0ca52555_72334cuda3std3__419piecewise_constructE:
	.zero		1
	.type		_ZN39_INTERNAL_6cf472f0_4_k_cu_0ca52555_72334cuda3std3__45__cpo4cendE,@object
	.size		_ZN39_INTERNAL_6cf472f0_4_k_cu_0ca52555_72334cuda3std3__45__cpo4cendE,(_ZN39_INTERNAL_6cf472f0_4_k_cu_0ca52555_72334cuda3std6ranges3__45__cpo4swapE - _ZN39_INTERNAL_6cf472f0_4_k_cu_0ca52555_72334cuda3std3__45__cpo4cendE)
_ZN39_INTERNAL_6cf472f0_4_k_cu_0ca52555_72334cuda3std3__45__cpo4cendE:
	.zero		1
	.type		_ZN39_INTERNAL_6cf472f0_4_k_cu_0ca52555_72334cuda3std6ranges3__45__cpo4swapE,@object
	.size		_ZN39_INTERNAL_6cf472f0_4_k_cu_0ca52555_72334cuda3std6ranges3__45__cpo4swapE,(.L_10 - _ZN39_INTERNAL_6cf472f0_4_k_cu_0ca52555_72334cuda3std6ranges3__45__cpo4swapE)
_ZN39_INTERNAL_6cf472f0_4_k_cu_0ca52555_72334cuda3std6ranges3__45__cpo4swapE:
	.zero		1
.L_10:


//--------------------- .nv.constant0._ZN7cutlass13device_kernelINS_4gemm6kernel13GemmUniversalIN4cute5tupleIJiiiiEEENS1_10collective13CollectiveMmaINS1_35MainloopSm100TmaUmmaWarpSpecializedILi24ELi2ELi4ENS5_IJNS4_1CILi1EEENSA_ILi2EEESB_EEEEENS5_IJNSA_ILi128EEESF_NSA_ILi32EEEEEENS_12float_e4m3_tENS5_IJlSB_lEEESI_SJ_NS4_8TiledMMAINS4_8MMA_AtomIJNS4_10MMA_TraitsINS4_19SM100_MMA_F8F6F4_SSEJSI_SI_fSF_SF_NS4_17integral_constantINS4_4UMMA5MajorELSQ_0EEESR_NSO_INSP_7ScaleInELSS_0EEEST_EEEEEENS4_6LayoutINS5_IJSB_SB_SB_EEENS5_IJNSA_ILi0EEESY_SY_EEEEENS5_IJNS4_10UnderscoreES11_S11_EEEEENS4_23SM90_TMA_LOAD_MULTICASTENS4_14ComposedLayoutINS4_7SwizzleILi1ELi4ELi3EEENS4_18smem_ptr_flag_bitsILi8EEENSW_INS5_IJNSA_ILi8EEESG_EEENS5_IJSG_SB_EEEEEEEvNS4_8identityENS4_13SM90_TMA_LOADES1E_vS1F_EENS_8epilogue10collective18CollectiveEpilogueINS1I_23Sm100TmaWarpSpecializedILi2ELi2ELi64ELb0ELb0EEEJSH_NS5_IJNSW_ISF_SB_EENSW_INSA_ILi64EEESB_EEEEESI_SJ_SI_SJ_NS1I_6fusion15FusionCallbacksIS1M_NS1R_17LinearCombinationISI_fSI_fLNS_15FloatRoundStyleE2EEESH_S1Q_JEEENS4_5SM1004TMEM4LOAD26SM100_TMEM_LOAD_32dp32b64xES1G_NS15_INS16_ILi2ELi4ELi3EEES19_NSW_INS5_IJS1A_S1O_EEENS5_IJS1O_SB_EEEEEEENS4_39AutoVectorizingCopyWithAssumedAlignmentILi128EEENS4_14SM90_TMA_STOREES25_S27_S27_EEEvvEEEEvNT_6ParamsE --------------------------
	.section	.nv.constant0._ZN7cutlass13device_kernelINS_4gemm6kernel13GemmUniversalIN4cute5tupleIJiiiiEEENS1_10collective13CollectiveMmaINS1_35MainloopSm100TmaUmmaWarpSpecializedILi24ELi2ELi4ENS5_IJNS4_1CILi1EEENSA_ILi2EEESB_EEEEENS5_IJNSA_ILi128EEESF_NSA_ILi32EEEEEENS_12float_e4m3_tENS5_IJlSB_lEEESI_SJ_NS4_8TiledMMAINS4_8MMA_AtomIJNS4_10MMA_TraitsINS4_19SM100_MMA_F8F6F4_SSEJSI_SI_fSF_SF_NS4_17integral_constantINS4_4UMMA5MajorELSQ_0EEESR_NSO_INSP_7ScaleInELSS_0EEEST_EEEEEENS4_6LayoutINS5_IJSB_SB_SB_EEENS5_IJNSA_ILi0EEESY_SY_EEEEENS5_IJNS4_10UnderscoreES11_S11_EEEEENS4_23SM90_TMA_LOAD_MULTICASTENS4_14ComposedLayoutINS4_7SwizzleILi1ELi4ELi3EEENS4_18smem_ptr_flag_bitsILi8EEENSW_INS5_IJNSA_ILi8EEESG_EEENS5_IJSG_SB_EEEEEEEvNS4_8identityENS4_13SM90_TMA_LOADES1E_vS1F_EENS_8epilogue10collective18CollectiveEpilogueINS1I_23Sm100TmaWarpSpecializedILi2ELi2ELi64ELb0ELb0EEEJSH_NS5_IJNSW_ISF_SB_EENSW_INSA_ILi64EEESB_EEEEESI_SJ_SI_SJ_NS1I_6fusion15FusionCallbacksIS1M_NS1R_17LinearCombinationISI_fSI_fLNS_15FloatRoundStyleE2EEESH_S1Q_JEEENS4_5SM1004TMEM4LOAD26SM100_TMEM_LOAD_32dp32b64xES1G_NS15_INS16_ILi2ELi4ELi3EEES19_NSW_INS5_IJS1A_S1O_EEENS5_IJS1O_SB_EEEEEEENS4_39AutoVectorizingCopyWithAssumedAlignmentILi128EEENS4_14SM90_TMA_STOREES25_S27_S27_EEEvvEEEEvNT_6ParamsE,"a",@progbits
	.sectionflags	@""
	.align	4
.nv.constant0._ZN7cutlass13device_kernelINS_4gemm6kernel13GemmUniversalIN4cute5tupleIJiiiiEEENS1_10collective13CollectiveMmaINS1_35MainloopSm100TmaUmmaWarpSpecializedILi24ELi2ELi4ENS5_IJNS4_1CILi1EEENSA_ILi2EEESB_EEEEENS5_IJNSA_ILi128EEESF_NSA_ILi32EEEEEENS_12float_e4m3_tENS5_IJlSB_lEEESI_SJ_NS4_8TiledMMAINS4_8MMA_AtomIJNS4_10MMA_TraitsINS4_19SM100_MMA_F8F6F4_SSEJSI_SI_fSF_SF_NS4_17integral_constantINS4_4UMMA5MajorELSQ_0EEESR_NSO_INSP_7ScaleInELSS_0EEEST_EEEEEENS4_6LayoutINS5_IJSB_SB_SB_EEENS5_IJNSA_ILi0EEESY_SY_EEEEENS5_IJNS4_10UnderscoreES11_S11_EEEEENS4_23SM90_TMA_LOAD_MULTICASTENS4_14ComposedLayoutINS4_7SwizzleILi1ELi4ELi3EEENS4_18smem_ptr_flag_bitsILi8EEENSW_INS5_IJNSA_ILi8EEESG_EEENS5_IJSG_SB_EEEEEEEvNS4_8identityENS4_13SM90_TMA_LOADES1E_vS1F_EENS_8epilogue10collective18CollectiveEpilogueINS1I_23Sm100TmaWarpSpecializedILi2ELi2ELi64ELb0ELb0EEEJSH_NS5_IJNSW_ISF_SB_EENSW_INSA_ILi64EEESB_EEEEESI_SJ_SI_SJ_NS1I_6fusion15FusionCallbacksIS1M_NS1R_17LinearCombinationISI_fSI_fLNS_15FloatRoundStyleE2EEESH_S1Q_JEEENS4_5SM1004TMEM4LOAD26SM100_TMEM_LOAD_32dp32b64xES1G_NS15_INS16_ILi2ELi4ELi3EEES19_NSW_INS5_IJS1A_S1O_EEENS5_IJS1O_SB_EEEEEEENS4_39AutoVectorizingCopyWithAssumedAlignmentILi128EEENS4_14SM90_TMA_STOREES25_S27_S27_EEEvvEEEEvNT_6ParamsE:
	.zero		2944


//--------------------- SYMBOLS --------------------------

	.type		.nv.reservedSmem.offset0,@object
	.size		.nv.reservedSmem.offset0,0x4
	.type		.nv.reservedSmem.cap,@object
	.size		.nv.reservedSmem.cap,0x4
	.type		__assertfail,@function
